	.target	sm_90a

	.elftype	@"ET_EXEC"


//--------------------- .note.nv.tkinfo           --------------------------
	.section	.note.nv.tkinfo,"",@"SHT_NOTE"
	.sectionflags	@"SHF_NOTE_NV_TKINFO"
	.tkinfo
        /*0018*/ 	.word	0x00000002
        /*0030*/ 	.string	""
        /*0030*/ 	.string	"ptxas"
        /*0030*/ 	.string	"Cuda compilation tools, release 13.0, V13.0.88"
        /*0030*/ 	.string	"Build cuda_13.0.r13.0/compiler.36424714_0"
        /*0030*/ 	.string	"-arch sm_90a -m 64 "



//--------------------- .note.nv.cuinfo           --------------------------
	.section	.note.nv.cuinfo,"",@"SHT_NOTE"
	.sectionflags	@"SHF_NOTE_NV_CUINFO"
        /*0018*/ 	.short	0x0002
        /*001a*/ 	.short	0x005a
        /*001c*/ 	.short	0x0082
	.zero		2


//--------------------- .nv.info                  --------------------------
	.section	.nv.info,"",@"SHT_CUDA_INFO"
	.align	4


	//----- nvinfo : EIATTR_REGCOUNT
	.align		4
        /*0000*/ 	.byte	0x04, 0x2f
        /*0002*/ 	.short	(.L_15 - .L_14)
	.align		4
.L_14:
        /*0004*/ 	.word	index@(_ZN7cutlass13device_kernelINS_4gemm6kernel13GemmUniversalIN4cute5tupleIJiiiiEEENS1_10collective13CollectiveMmaINS1_34MainloopSm90TmaGmmaWarpSpecializedILi18ENS5_IJNS4_1CILi2EEENSA_ILi1EEESC_EEENS1_35KernelTmaWarpSpecializedCooperativeEEENS5_IJNSA_ILi384EEENSA_ILi8EEENSA_ILi16EEEEEENS_10bfloat16_tENS5_IJlSC_lEEESK_SL_NS4_8TiledMMAINS4_8MMA_AtomIJNS4_4SM904GMMA26MMA_64x8x16_F32BF16BF16_SSILNSP_5MajorE0ELSR_0ELNSP_7ScaleInE1ELSS_1EEEEEENS4_6LayoutISD_NS5_IJSC_NSA_ILi0EEESW_EEEEENS5_IJNS4_10UnderscoreESZ_SZ_EEEEENS4_13SM90_TMA_LOADENS4_14ComposedLayoutINS4_7SwizzleILi1ELi4ELi3EEENS4_18smem_ptr_flag_bitsILi16EEENSV_INS5_IJSH_SI_EEENS5_IJSI_SC_EEEEEEEvNS4_8identityENS4_23SM90_TMA_LOAD_MULTICASTES1B_vS1C_EENS_8epilogue10collective6detail29Sm90TmaWarpSpecializedAdapterINS1G_15DefaultEpilogueISK_SL_SL_NS1F_6thread17LinearCombinationISK_Li1EffLNS1K_9ScaleType4KindE0ELNS_15FloatRoundStyleE2ESK_EENS1_15EpilogueDefaultEEEEEvvEEEEvNT_6ParamsE)
        /*0008*/ 	.word	0x000000a8


	//----- nvinfo : EIATTR_FRAME_SIZE
	.align		4
.L_15:
        /*000c*/ 	.byte	0x04, 0x11
        /*000e*/ 	.short	(.L_17 - .L_16)
	.align		4
.L_16:
        /*0010*/ 	.word	index@(_ZN7cutlass13device_kernelINS_4gemm6kernel13GemmUniversalIN4cute5tupleIJiiiiEEENS1_10collective13CollectiveMmaINS1_34MainloopSm90TmaGmmaWarpSpecializedILi18ENS5_IJNS4_1CILi2EEENSA_ILi1EEESC_EEENS1_35KernelTmaWarpSpecializedCooperativeEEENS5_IJNSA_ILi384EEENSA_ILi8EEENSA_ILi16EEEEEENS_10bfloat16_tENS5_IJlSC_lEEESK_SL_NS4_8TiledMMAINS4_8MMA_AtomIJNS4_4SM904GMMA26MMA_64x8x16_F32BF16BF16_SSILNSP_5MajorE0ELSR_0ELNSP_7ScaleInE1ELSS_1EEEEEENS4_6LayoutISD_NS5_IJSC_NSA_ILi0EEESW_EEEEENS5_IJNS4_10UnderscoreESZ_SZ_EEEEENS4_13SM90_TMA_LOADENS4_14ComposedLayoutINS4_7SwizzleILi1ELi4ELi3EEENS4_18smem_ptr_flag_bitsILi16EEENSV_INS5_IJSH_SI_EEENS5_IJSI_SC_EEEEEEEvNS4_8identityENS4_23SM90_TMA_LOAD_MULTICASTES1B_vS1C_EENS_8epilogue10collective6detail29Sm90TmaWarpSpecializedAdapterINS1G_15DefaultEpilogueISK_SL_SL_NS1F_6thread17LinearCombinationISK_Li1EffLNS1K_9ScaleType4KindE0ELNS_15FloatRoundStyleE2ESK_EENS1_15EpilogueDefaultEEEEEvvEEEEvNT_6ParamsE)
        /*0014*/ 	.word	0x00000000


	//----- nvinfo : EIATTR_MIN_STACK_SIZE
	.align		4
.L_17:
        /*0018*/ 	.byte	0x04, 0x12
        /*001a*/ 	.short	(.L_19 - .L_18)
	.align		4
.L_18:
        /*001c*/ 	.word	index@(_ZN7cutlass13device_kernelINS_4gemm6kernel13GemmUniversalIN4cute5tupleIJiiiiEEENS1_10collective13CollectiveMmaINS1_34MainloopSm90TmaGmmaWarpSpecializedILi18ENS5_IJNS4_1CILi2EEENSA_ILi1EEESC_EEENS1_35KernelTmaWarpSpecializedCooperativeEEENS5_IJNSA_ILi384EEENSA_ILi8EEENSA_ILi16EEEEEENS_10bfloat16_tENS5_IJlSC_lEEESK_SL_NS4_8TiledMMAINS4_8MMA_AtomIJNS4_4SM904GMMA26MMA_64x8x16_F32BF16BF16_SSILNSP_5MajorE0ELSR_0ELNSP_7ScaleInE1ELSS_1EEEEEENS4_6LayoutISD_NS5_IJSC_NSA_ILi0EEESW_EEEEENS5_IJNS4_10UnderscoreESZ_SZ_EEEEENS4_13SM90_TMA_LOADENS4_14ComposedLayoutINS4_7SwizzleILi1ELi4ELi3EEENS4_18smem_ptr_flag_bitsILi16EEENSV_INS5_IJSH_SI_EEENS5_IJSI_SC_EEEEEEEvNS4_8identityENS4_23SM90_TMA_LOAD_MULTICASTES1B_vS1C_EENS_8epilogue10collective6detail29Sm90TmaWarpSpecializedAdapterINS1G_15DefaultEpilogueISK_SL_SL_NS1F_6thread17LinearCombinationISK_Li1EffLNS1K_9ScaleType4KindE0ELNS_15FloatRoundStyleE2ESK_EENS1_15EpilogueDefaultEEEEEvvEEEEvNT_6ParamsE)
        /*0020*/ 	.word	0x00000000
.L_19:


//--------------------- .nv.compat                --------------------------
	.section	.nv.compat,"",@"SHT_CUDA_COMPAT_INFO"
	.align	4
        /*0000*/ 	.byte	0x02, 0x09, 0x01, 0x00, 0x02, 0x02, 0x04, 0x00, 0x02, 0x05, 0x05, 0x00, 0x03, 0x07, 0x01, 0x01
        /*0010*/ 	.byte	0x02, 0x03, 0x01, 0x00, 0x02, 0x06, 0x01, 0x00, 0x04, 0x0b, 0x08, 0x00, 0x00, 0x00, 0x00, 0x00
        /*0020*/ 	.byte	0x00, 0x00, 0x00, 0x00


//--------------------- .nv.info._ZN7cutlass13device_kernelINS_4gemm6kernel13GemmUniversalIN4cute5tupleIJiiiiEEENS1_10collective13CollectiveMmaINS1_34MainloopSm90TmaGmmaWarpSpecializedILi18ENS5_IJNS4_1CILi2EEENSA_ILi1EEESC_EEENS1_35KernelTmaWarpSpecializedCooperativeEEENS5_IJNSA_ILi384EEENSA_ILi8EEENSA_ILi16EEEEEENS_10bfloat16_tENS5_IJlSC_lEEESK_SL_NS4_8TiledMMAINS4_8MMA_AtomIJNS4_4SM904GMMA26MMA_64x8x16_F32BF16BF16_SSILNSP_5MajorE0ELSR_0ELNSP_7ScaleInE1ELSS_1EEEEEENS4_6LayoutISD_NS5_IJSC_NSA_ILi0EEESW_EEEEENS5_IJNS4_10UnderscoreESZ_SZ_EEEEENS4_13SM90_TMA_LOADENS4_14ComposedLayoutINS4_7SwizzleILi1ELi4ELi3EEENS4_18smem_ptr_flag_bitsILi16EEENSV_INS5_IJSH_SI_EEENS5_IJSI_SC_EEEEEEEvNS4_8identityENS4_23SM90_TMA_LOAD_MULTICASTES1B_vS1C_EENS_8epilogue10collective6detail29Sm90TmaWarpSpecializedAdapterINS1G_15DefaultEpilogueISK_SL_SL_NS1F_6thread17LinearCombinationISK_Li1EffLNS1K_9ScaleType4KindE0ELNS_15FloatRoundStyleE2ESK_EENS1_15EpilogueDefaultEEEEEvvEEEEvNT_6ParamsE --------------------------
	.section	.nv.info._ZN7cutlass13device_kernelINS_4gemm6kernel13GemmUniversalIN4cute5tupleIJiiiiEEENS1_10collective13CollectiveMmaINS1_34MainloopSm90TmaGmmaWarpSpecializedILi18ENS5_IJNS4_1CILi2EEENSA_ILi1EEESC_EEENS1_35KernelTmaWarpSpecializedCooperativeEEENS5_IJNSA_ILi384EEENSA_ILi8EEENSA_ILi16EEEEEENS_10bfloat16_tENS5_IJlSC_lEEESK_SL_NS4_8TiledMMAINS4_8MMA_AtomIJNS4_4SM904GMMA26MMA_64x8x16_F32BF16BF16_SSILNSP_5MajorE0ELSR_0ELNSP_7ScaleInE1ELSS_1EEEEEENS4_6LayoutISD_NS5_IJSC_NSA_ILi0EEESW_EEEEENS5_IJNS4_10UnderscoreESZ_SZ_EEEEENS4_13SM90_TMA_LOADENS4_14ComposedLayoutINS4_7SwizzleILi1ELi4ELi3EEENS4_18smem_ptr_flag_bitsILi16EEENSV_INS5_IJSH_SI_EEENS5_IJSI_SC_EEEEEEEvNS4_8identityENS4_23SM90_TMA_LOAD_MULTICASTES1B_vS1C_EENS_8epilogue10collective6detail29Sm90TmaWarpSpecializedAdapterINS1G_15DefaultEpilogueISK_SL_SL_NS1F_6thread17LinearCombinationISK_Li1EffLNS1K_9ScaleType4KindE0ELNS_15FloatRoundStyleE2ESK_EENS1_15EpilogueDefaultEEEEEvvEEEEvNT_6ParamsE,"",@"SHT_CUDA_INFO"
	.sectionflags	@""
	.align	4


	//----- nvinfo : EIATTR_CUDA_API_VERSION
	.align		4
        /*0000*/ 	.byte	0x04, 0x37
        /*0002*/ 	.short	(.L_21 - .L_20)
.L_20:
        /*0004*/ 	.word	0x00000082


	//----- nvinfo : EIATTR_KPARAM_INFO
	.align		4
.L_21:
        /*0008*/ 	.byte	0x04, 0x17
        /*000a*/ 	.short	(.L_23 - .L_22)
.L_22:
        /*000c*/ 	.word	0x00000000
        /*0010*/ 	.short	0x0000
        /*0012*/ 	.short	0x0070
        /*0014*/ 	.byte	0x00, 0xf0, 0x01, 0x10


	//----- nvinfo : EIATTR_SPARSE_MMA_MASK
	.align		4
.L_23:
        /*0018*/ 	.byte	0x03, 0x50
        /*001a*/ 	.short	0x0000


	//----- nvinfo : EIATTR_MAXREG_COUNT
	.align		4
        /*001c*/ 	.byte	0x03, 0x1b
        /*001e*/ 	.short	0x00a8


	//----- nvinfo : EIATTR_NUM_BARRIERS
	.align		4
        /*0020*/ 	.byte	0x02, 0x4c
        /*0022*/ 	.byte	0x01
	.zero		1


	//----- nvinfo : EIATTR_EXTERNS
	.align		4
        /*0024*/ 	.byte	0x04, 0x0f
        /*0026*/ 	.short	(.L_25 - .L_24)


	//   ....[0]....
	.align		4
.L_24:
        /*0028*/ 	.word	index@(__assertfail)


	//----- nvinfo : EIATTR_MERCURY_ISA_VERSION
	.align		4
.L_25:
        /*002c*/ 	.byte	0x03, 0x5f
        /*002e*/ 	.short	0x0101


	//----- nvinfo : EIATTR_INT_WARP_WIDE_INSTR_OFFSETS
	.align		4
        /*0030*/ 	.byte	0x04, 0x31
        /*0032*/ 	.short	(.L_27 - .L_26)


	//   ....[0]....
.L_26:
        /*0034*/ 	.word	0x00000670


	//   ....[1]....
        /*0038*/ 	.word	0x00000690


	//   ....[2]....
        /*003c*/ 	.word	0x00000870


	//   ....[3]....
        /*0040*/ 	.word	0x00001e70


	//----- nvinfo : EIATTR_COOP_GROUP_MASK_REGIDS
	.align		4
.L_27:
        /*0044*/ 	.byte	0x04, 0x29
        /*0046*/ 	.short	(.L_29 - .L_28)


	//   ....[0]....
.L_28:
        /*0048*/ 	.word	0xffffffff


	//   ....[1]....
        /*004c*/ 	.word	0xffffffff


	//   ....[2]....
        /*0050*/ 	.word	0xffffffff


	//   ....[3]....
        /*0054*/ 	.word	0xffffffff


	//   ....[4]....
        /*0058*/ 	.word	0xffffffff


	//   ....[5]....
        /*005c*/ 	.word	0xffffffff


	//----- nvinfo : EIATTR_COOP_GROUP_INSTR_OFFSETS
	.align		4
.L_29:
        /*0060*/ 	.byte	0x04, 0x28
        /*0062*/ 	.short	(.L_31 - .L_30)


	//   ....[0]....
.L_30:
        /*0064*/ 	.word	0x00000060


	//   ....[1]....
        /*0068*/ 	.word	0x00000070


	//   ....[2]....
        /*006c*/ 	.word	0x00000130


	//   ....[3]....
        /*0070*/ 	.word	0x000004c0


	//   ....[4]....
        /*0074*/ 	.word	0x000009f0


	//   ....[5]....
        /*0078*/ 	.word	0x000015f0


	//----- nvinfo : EIATTR_REG_RECONFIG
	.align		4
.L_31:
        /*007c*/ 	.byte	0x01, 0x54
	.zero		2


	//----- nvinfo : EIATTR_SYSCALL_OFFSETS
	.align		4
        /*0080*/ 	.byte	0x04, 0x46
        /*0082*/ 	.short	(.L_33 - .L_32)


	//   ....[0]....
.L_32:
        /*0084*/ 	.word	0x000017e0


	//----- nvinfo : EIATTR_MBARRIER_INSTR_OFFSETS
	.align		4
.L_33:
        /*0088*/ 	.byte	0x04, 0x39
        /*008a*/ 	.short	(.L_35 - .L_34)


	//   ....[0]....
.L_34:
        /*008c*/ 	.word	0x00000250
        /*0090*/ 	.word	0x000000ff
        /*0094*/ 	.word	0x00000000
        /*0098*/ 	.short	0x0100
        /*009a*/ 	.byte	0x08
	.zero		1


	//   ....[1]....
        /*009c*/ 	.word	0x00000260
        /*00a0*/ 	.word	0x000000ff
        /*00a4*/ 	.word	0x00000090
        /*00a8*/ 	.short	0x0100
        /*00aa*/ 	.byte	0x08
	.zero		1


	//   ....[2]....
        /*00ac*/ 	.word	0x00000270
        /*00b0*/ 	.word	0x000000ff
        /*00b4*/ 	.word	0x00000008
        /*00b8*/ 	.short	0x0100
        /*00ba*/ 	.byte	0x08
	.zero		1


	//   ....[3]....
        /*00bc*/ 	.word	0x00000280
        /*00c0*/ 	.word	0x000000ff
        /*00c4*/ 	.word	0x00000098
        /*00c8*/ 	.short	0x0100
        /*00ca*/ 	.byte	0x08
	.zero		1


	//   ....[4]....
        /*00cc*/ 	.word	0x00000290
        /*00d0*/ 	.word	0x000000ff
        /*00d4*/ 	.word	0x00000010
        /*00d8*/ 	.short	0x0100
        /*00da*/ 	.byte	0x08
	.zero		1


	//   ....[5]....
        /*00dc*/ 	.word	0x000002a0
        /*00e0*/ 	.word	0x000000ff
        /*00e4*/ 	.word	0x000000a0
        /*00e8*/ 	.short	0x0100
        /*00ea*/ 	.byte	0x08
	.zero		1


	//   ....[6]....
        /*00ec*/ 	.word	0x000002b0
        /*00f0*/ 	.word	0x000000ff
        /*00f4*/ 	.word	0x00000018
        /*00f8*/ 	.short	0x0100
        /*00fa*/ 	.byte	0x08
	.zero		1


	//   ....[7]....
        /*00fc*/ 	.word	0x000002c0
        /*0100*/ 	.word	0x000000ff
        /*0104*/ 	.word	0x000000a8
        /*0108*/ 	.short	0x0100
        /*010a*/ 	.byte	0x08
	.zero		1


	//   ....[8]....
        /*010c*/ 	.word	0x000002d0
        /*0110*/ 	.word	0x000000ff
        /*0114*/ 	.word	0x00000020
        /*0118*/ 	.short	0x0100
        /*011a*/ 	.byte	0x08
	.zero		1


	//   ....[9]....
        /*011c*/ 	.word	0x000002e0
        /*0120*/ 	.word	0x000000ff
        /*0124*/ 	.word	0x000000b0
        /*0128*/ 	.short	0x0100
        /*012a*/ 	.byte	0x08
	.zero		1


	//   ....[10]....
        /*012c*/ 	.word	0x000002f0
        /*0130*/ 	.word	0x000000ff
        /*0134*/ 	.word	0x00000028
        /*0138*/ 	.short	0x0100
        /*013a*/ 	.byte	0x08
	.zero		1


	//   ....[11]....
        /*013c*/ 	.word	0x00000300
        /*0140*/ 	.word	0x000000ff
        /*0144*/ 	.word	0x000000b8
        /*0148*/ 	.short	0x0100
        /*014a*/ 	.byte	0x08
	.zero		1


	//   ....[12]....
        /*014c*/ 	.word	0x00000310
        /*0150*/ 	.word	0x000000ff
        /*0154*/ 	.word	0x00000030
        /*0158*/ 	.short	0x0100
        /*015a*/ 	.byte	0x08
	.zero		1


	//   ....[13]....
        /*015c*/ 	.word	0x00000320
        /*0160*/ 	.word	0x000000ff
        /*0164*/ 	.word	0x000000c0
        /*0168*/ 	.short	0x0100
        /*016a*/ 	.byte	0x08
	.zero		1


	//   ....[14]....
        /*016c*/ 	.word	0x00000330
        /*0170*/ 	.word	0x000000ff
        /*0174*/ 	.word	0x00000038
        /*0178*/ 	.short	0x0100
        /*017a*/ 	.byte	0x08
	.zero		1


	//   ....[15]....
        /*017c*/ 	.word	0x00000340
        /*0180*/ 	.word	0x000000ff
        /*0184*/ 	.word	0x000000c8
        /*0188*/ 	.short	0x0100
        /*018a*/ 	.byte	0x08
	.zero		1


	//   ....[16]....
        /*018c*/ 	.word	0x00000350
        /*0190*/ 	.word	0x000000ff
        /*0194*/ 	.word	0x00000040
        /*0198*/ 	.short	0x0100
        /*019a*/ 	.byte	0x08
	.zero		1


	//   ....[17]....
        /*019c*/ 	.word	0x00000360
        /*01a0*/ 	.word	0x000000ff
        /*01a4*/ 	.word	0x000000d0
        /*01a8*/ 	.short	0x0100
        /*01aa*/ 	.byte	0x08
	.zero		1


	//   ....[18]....
        /*01ac*/ 	.word	0x00000370
        /*01b0*/ 	.word	0x000000ff
        /*01b4*/ 	.word	0x00000048
        /*01b8*/ 	.short	0x0100
        /*01ba*/ 	.byte	0x08
	.zero		1


	//   ....[19]....
        /*01bc*/ 	.word	0x00000380
        /*01c0*/ 	.word	0x000000ff
        /*01c4*/ 	.word	0x000000d8
        /*01c8*/ 	.short	0x0100
        /*01ca*/ 	.byte	0x08
	.zero		1


	//   ....[20]....
        /*01cc*/ 	.word	0x00000390
        /*01d0*/ 	.word	0x000000ff
        /*01d4*/ 	.word	0x00000050
        /*01d8*/ 	.short	0x0100
        /*01da*/ 	.byte	0x08
	.zero		1


	//   ....[21]....
        /*01dc*/ 	.word	0x000003a0
        /*01e0*/ 	.word	0x000000ff
        /*01e4*/ 	.word	0x000000e0
        /*01e8*/ 	.short	0x0100
        /*01ea*/ 	.byte	0x08
	.zero		1


	//   ....[22]....
        /*01ec*/ 	.word	0x000003b0
        /*01f0*/ 	.word	0x000000ff
        /*01f4*/ 	.word	0x00000058
        /*01f8*/ 	.short	0x0100
        /*01fa*/ 	.byte	0x08
	.zero		1


	//   ....[23]....
        /*01fc*/ 	.word	0x000003c0
        /*0200*/ 	.word	0x000000ff
        /*0204*/ 	.word	0x000000e8
        /*0208*/ 	.short	0x0100
        /*020a*/ 	.byte	0x08
	.zero		1


	//   ....[24]....
        /*020c*/ 	.word	0x000003d0
        /*0210*/ 	.word	0x000000ff
        /*0214*/ 	.word	0x00000060
        /*0218*/ 	.short	0x0100
        /*021a*/ 	.byte	0x08
	.zero		1


	//   ....[25]....
        /*021c*/ 	.word	0x000003e0
        /*0220*/ 	.word	0x000000ff
        /*0224*/ 	.word	0x000000f0
        /*0228*/ 	.short	0x0100
        /*022a*/ 	.byte	0x08
	.zero		1


	//   ....[26]....
        /*022c*/ 	.word	0x000003f0
        /*0230*/ 	.word	0x000000ff
        /*0234*/ 	.word	0x00000068
        /*0238*/ 	.short	0x0100
        /*023a*/ 	.byte	0x08
	.zero		1


	//   ....[27]....
        /*023c*/ 	.word	0x00000400
        /*0240*/ 	.word	0x000000ff
        /*0244*/ 	.word	0x000000f8
        /*0248*/ 	.short	0x0100
        /*024a*/ 	.byte	0x08
	.zero		1


	//   ....[28]....
        /*024c*/ 	.word	0x00000410
        /*0250*/ 	.word	0x000000ff
        /*0254*/ 	.word	0x00000070
        /*0258*/ 	.short	0x0100
        /*025a*/ 	.byte	0x08
	.zero		1


	//   ....[29]....
        /*025c*/ 	.word	0x00000420
        /*0260*/ 	.word	0x000000ff
        /*0264*/ 	.word	0x00000100
        /*0268*/ 	.short	0x0100
        /*026a*/ 	.byte	0x08
	.zero		1


	//   ....[30]....
        /*026c*/ 	.word	0x00000430
        /*0270*/ 	.word	0x000000ff
        /*0274*/ 	.word	0x00000078
        /*0278*/ 	.short	0x0100
        /*027a*/ 	.byte	0x08
	.zero		1


	//   ....[31]....
        /*027c*/ 	.word	0x00000440
        /*0280*/ 	.word	0x000000ff
        /*0284*/ 	.word	0x00000108
        /*0288*/ 	.short	0x0100
        /*028a*/ 	.byte	0x08
	.zero		1


	//   ....[32]....
        /*028c*/ 	.word	0x00000450
        /*0290*/ 	.word	0x000000ff
        /*0294*/ 	.word	0x00000080
        /*0298*/ 	.short	0x0100
        /*029a*/ 	.byte	0x08
	.zero		1


	//   ....[33]....
        /*029c*/ 	.word	0x00000460
        /*02a0*/ 	.word	0x000000ff
        /*02a4*/ 	.word	0x00000110
        /*02a8*/ 	.short	0x0100
        /*02aa*/ 	.byte	0x08
	.zero		1


	//   ....[34]....
        /*02ac*/ 	.word	0x00000470
        /*02b0*/ 	.word	0x000000ff
        /*02b4*/ 	.word	0x00000088
        /*02b8*/ 	.short	0x0100
        /*02ba*/ 	.byte	0x08
	.zero		1


	//   ....[35]....
        /*02bc*/ 	.word	0x00000480
        /*02c0*/ 	.word	0x000000ff
        /*02c4*/ 	.word	0x00000118
        /*02c8*/ 	.short	0x0100
        /*02ca*/ 	.byte	0x08
	.zero		1


	//   ....[36]....
        /*02cc*/ 	.word	0x000008f0
        /*02d0*/ 	.word	0x000000ff
        /*02d4*/ 	.word	0x00000130
        /*02d8*/ 	.short	0x0100
        /*02da*/ 	.byte	0x06
	.zero		1


	//   ....[37]....
        /*02dc*/ 	.word	0x00000980
        /*02e0*/ 	.word	0x000000ff
        /*02e4*/ 	.word	0x00000138
        /*02e8*/ 	.short	0x0100
        /*02ea*/ 	.byte	0x06
	.zero		1


	//   ....[38]....
        /*02ec*/ 	.word	0x00001860
        /*02f0*/ 	.word	0x00000003
        /*02f4*/ 	.word	0x00000000
        /*02f8*/ 	.short	0x010a
        /*02fa*/ 	.byte	0x3f
	.zero		1


	//   ....[39]....
        /*02fc*/ 	.word	0x000018c0
        /*0300*/ 	.word	0x00000003
        /*0304*/ 	.word	0x00000000
        /*0308*/ 	.short	0x010a
        /*030a*/ 	.byte	0x3f
	.zero		1


	//   ....[40]....
        /*030c*/ 	.word	0x00001b30
        /*0310*/ 	.word	0x000000ff
        /*0314*/ 	.word	0x00000000
        /*0318*/ 	.short	0x010a
        /*031a*/ 	.byte	0x04
	.zero		1


	//   ....[41]....
        /*031c*/ 	.word	0x00001b70
        /*0320*/ 	.word	0x000000ff
        /*0324*/ 	.word	0x00000000
        /*0328*/ 	.short	0x010a
        /*032a*/ 	.byte	0x04
	.zero		1


	//   ....[42]....
        /*032c*/ 	.word	0x00001d20
        /*0330*/ 	.word	0x00000004
        /*0334*/ 	.word	0x00000000
        /*0338*/ 	.short	0x0101
        /*033a*/ 	.byte	0x3f
	.zero		1


	//   ....[43]....
        /*033c*/ 	.word	0x00001f10
        /*0340*/ 	.word	0x00000000
        /*0344*/ 	.word	0x00000000
        /*0348*/ 	.short	0x0101
        /*034a*/ 	.byte	0x3f
	.zero		1


	//   ....[44]....
        /*034c*/ 	.word	0x000041c0
        /*0350*/ 	.word	0x0000000f
        /*0354*/ 	.word	0x00000090
        /*0358*/ 	.short	0x010a
        /*035a*/ 	.byte	0x3f
	.zero		1


	//   ....[45]....
        /*035c*/ 	.word	0x00004540
        /*0360*/ 	.word	0x00000005
        /*0364*/ 	.word	0x00000138
        /*0368*/ 	.short	0x0101
        /*036a*/ 	.byte	0x3f
	.zero		1


	//   ....[46]....
        /*036c*/ 	.word	0x00004cb0
        /*0370*/ 	.word	0x00000005
        /*0374*/ 	.word	0x00000000
        /*0378*/ 	.short	0x010a
        /*037a*/ 	.byte	0x3f
	.zero		1


	//   ....[47]....
        /*037c*/ 	.word	0x00004d30
        /*0380*/ 	.word	0x00000009
        /*0384*/ 	.word	0x00000000
        /*0388*/ 	.short	0x010a
        /*038a*/ 	.byte	0x3f
	.zero		1


	//   ....[48]....
        /*038c*/ 	.word	0x00004dc0
        /*0390*/ 	.word	0x00000008
        /*0394*/ 	.word	0x00000000
        /*0398*/ 	.short	0x010a
        /*039a*/ 	.byte	0x3f
	.zero		1


	//   ....[49]....
        /*039c*/ 	.word	0x00004e50
        /*03a0*/ 	.word	0x00000009
        /*03a4*/ 	.word	0x00000000
        /*03a8*/ 	.short	0x010a
        /*03aa*/ 	.byte	0x3f
	.zero		1


	//   ....[50]....
        /*03ac*/ 	.word	0x00004ee0
        /*03b0*/ 	.word	0x00000008
        /*03b4*/ 	.word	0x00000000
        /*03b8*/ 	.short	0x010a
        /*03ba*/ 	.byte	0x3f
	.zero		1


	//   ....[51]....
        /*03bc*/ 	.word	0x00004f70
        /*03c0*/ 	.word	0x00000009
        /*03c4*/ 	.word	0x00000000
        /*03c8*/ 	.short	0x010a
        /*03ca*/ 	.byte	0x3f
	.zero		1


	//   ....[52]....
        /*03cc*/ 	.word	0x00005000
        /*03d0*/ 	.word	0x00000008
        /*03d4*/ 	.word	0x00000000
        /*03d8*/ 	.short	0x010a
        /*03da*/ 	.byte	0x3f
	.zero		1


	//   ....[53]....
        /*03dc*/ 	.word	0x00005090
        /*03e0*/ 	.word	0x00000009
        /*03e4*/ 	.word	0x00000000
        /*03e8*/ 	.short	0x010a
        /*03ea*/ 	.byte	0x3f
	.zero		1


	//   ....[54]....
        /*03ec*/ 	.word	0x00005120
        /*03f0*/ 	.word	0x00000008
        /*03f4*/ 	.word	0x00000000
        /*03f8*/ 	.short	0x010a
        /*03fa*/ 	.byte	0x3f
	.zero		1


	//   ....[55]....
        /*03fc*/ 	.word	0x000051b0
        /*0400*/ 	.word	0x00000009
        /*0404*/ 	.word	0x00000000
        /*0408*/ 	.short	0x010a
        /*040a*/ 	.byte	0x3f
	.zero		1


	//   ....[56]....
        /*040c*/ 	.word	0x00005240
        /*0410*/ 	.word	0x00000008
        /*0414*/ 	.word	0x00000000
        /*0418*/ 	.short	0x010a
        /*041a*/ 	.byte	0x3f
	.zero		1


	//   ....[57]....
        /*041c*/ 	.word	0x000052d0
        /*0420*/ 	.word	0x00000009
        /*0424*/ 	.word	0x00000000
        /*0428*/ 	.short	0x010a
        /*042a*/ 	.byte	0x3f
	.zero		1


	//   ....[58]....
        /*042c*/ 	.word	0x00005360
        /*0430*/ 	.word	0x00000008
        /*0434*/ 	.word	0x00000000
        /*0438*/ 	.short	0x010a
        /*043a*/ 	.byte	0x3f
	.zero		1


	//   ....[59]....
        /*043c*/ 	.word	0x000053f0
        /*0440*/ 	.word	0x00000009
        /*0444*/ 	.word	0x00000000
        /*0448*/ 	.short	0x010a
        /*044a*/ 	.byte	0x3f
	.zero		1


	//   ....[60]....
        /*044c*/ 	.word	0x00005480
        /*0450*/ 	.word	0x00000008
        /*0454*/ 	.word	0x00000000
        /*0458*/ 	.short	0x010a
        /*045a*/ 	.byte	0x3f
	.zero		1


	//   ....[61]....
        /*045c*/ 	.word	0x00005510
        /*0460*/ 	.word	0x00000009
        /*0464*/ 	.word	0x00000000
        /*0468*/ 	.short	0x010a
        /*046a*/ 	.byte	0x3f
	.zero		1


	//   ....[62]....
        /*046c*/ 	.word	0x000055a0
        /*0470*/ 	.word	0x00000006
        /*0474*/ 	.word	0x00000000
        /*0478*/ 	.short	0x010a
        /*047a*/ 	.byte	0x3f
	.zero		1


	//   ....[63]....
        /*047c*/ 	.word	0x00005630
        /*0480*/ 	.word	0x00000003
        /*0484*/ 	.word	0x00000000
        /*0488*/ 	.short	0x010a
        /*048a*/ 	.byte	0x3f
	.zero		1


	//   ....[64]....
        /*048c*/ 	.word	0x00005690
        /*0490*/ 	.word	0x00000003
        /*0494*/ 	.word	0x00000000
        /*0498*/ 	.short	0x010a
        /*049a*/ 	.byte	0x3f
	.zero		1


	//   ....[65]....
        /*049c*/ 	.word	0x000056f0
        /*04a0*/ 	.word	0x00000004
        /*04a4*/ 	.word	0x00000000
        /*04a8*/ 	.short	0x010a
        /*04aa*/ 	.byte	0x3f
	.zero		1


	//   ....[66]....
        /*04ac*/ 	.word	0x000057c0
        /*04b0*/ 	.word	0x0000000f
        /*04b4*/ 	.word	0x00000090
        /*04b8*/ 	.short	0x010a
        /*04ba*/ 	.byte	0x3f
	.zero		1


	//   ....[67]....
        /*04bc*/ 	.word	0x00005890
        /*04c0*/ 	.word	0x00000005
        /*04c4*/ 	.word	0x00000000
        /*04c8*/ 	.short	0x010a
        /*04ca*/ 	.byte	0x3f
	.zero		1


	//   ....[68]....
        /*04cc*/ 	.word	0x000058e0
        /*04d0*/ 	.word	0x00000009
        /*04d4*/ 	.word	0x00000000
        /*04d8*/ 	.short	0x010a
        /*04da*/ 	.byte	0x3f
	.zero		1


	//   ....[69]....
        /*04dc*/ 	.word	0x00005930
        /*04e0*/ 	.word	0x00000008
        /*04e4*/ 	.word	0x00000000
        /*04e8*/ 	.short	0x010a
        /*04ea*/ 	.byte	0x3f
	.zero		1


	//   ....[70]....
        /*04ec*/ 	.word	0x00005980
        /*04f0*/ 	.word	0x00000009
        /*04f4*/ 	.word	0x00000000
        /*04f8*/ 	.short	0x010a
        /*04fa*/ 	.byte	0x3f
	.zero		1


	//   ....[71]....
        /*04fc*/ 	.word	0x000059d0
        /*0500*/ 	.word	0x00000008
        /*0504*/ 	.word	0x00000000
        /*0508*/ 	.short	0x010a
        /*050a*/ 	.byte	0x3f
	.zero		1


	//   ....[72]....
        /*050c*/ 	.word	0x00005a20
        /*0510*/ 	.word	0x00000009
        /*0514*/ 	.word	0x00000000
        /*0518*/ 	.short	0x010a
        /*051a*/ 	.byte	0x3f
	.zero		1


	//   ....[73]....
        /*051c*/ 	.word	0x00005a70
        /*0520*/ 	.word	0x00000008
        /*0524*/ 	.word	0x00000000
        /*0528*/ 	.short	0x010a
        /*052a*/ 	.byte	0x3f
	.zero		1


	//   ....[74]....
        /*052c*/ 	.word	0x00005ac0
        /*0530*/ 	.word	0x00000009
        /*0534*/ 	.word	0x00000000
        /*0538*/ 	.short	0x010a
        /*053a*/ 	.byte	0x3f
	.zero		1


	//   ....[75]....
        /*053c*/ 	.word	0x00005b10
        /*0540*/ 	.word	0x00000008
        /*0544*/ 	.word	0x00000000
        /*0548*/ 	.short	0x010a
        /*054a*/ 	.byte	0x3f
	.zero		1


	//   ....[76]....
        /*054c*/ 	.word	0x00005b60
        /*0550*/ 	.word	0x00000009
        /*0554*/ 	.word	0x00000000
        /*0558*/ 	.short	0x010a
        /*055a*/ 	.byte	0x3f
	.zero		1


	//   ....[77]....
        /*055c*/ 	.word	0x00005bb0
        /*0560*/ 	.word	0x00000008
        /*0564*/ 	.word	0x00000000
        /*0568*/ 	.short	0x010a
        /*056a*/ 	.byte	0x3f
	.zero		1


	//   ....[78]....
        /*056c*/ 	.word	0x00005c00
        /*0570*/ 	.word	0x00000009
        /*0574*/ 	.word	0x00000000
        /*0578*/ 	.short	0x010a
        /*057a*/ 	.byte	0x3f
	.zero		1


	//   ....[79]....
        /*057c*/ 	.word	0x00005c50
        /*0580*/ 	.word	0x00000008
        /*0584*/ 	.word	0x00000000
        /*0588*/ 	.short	0x010a
        /*058a*/ 	.byte	0x3f
	.zero		1


	//   ....[80]....
        /*058c*/ 	.word	0x00005ca0
        /*0590*/ 	.word	0x00000009
        /*0594*/ 	.word	0x00000000
        /*0598*/ 	.short	0x010a
        /*059a*/ 	.byte	0x3f
	.zero		1


	//   ....[81]....
        /*059c*/ 	.word	0x00005cf0
        /*05a0*/ 	.word	0x00000008
        /*05a4*/ 	.word	0x00000000
        /*05a8*/ 	.short	0x010a
        /*05aa*/ 	.byte	0x3f
	.zero		1


	//   ....[82]....
        /*05ac*/ 	.word	0x00005d40
        /*05b0*/ 	.word	0x00000009
        /*05b4*/ 	.word	0x00000000
        /*05b8*/ 	.short	0x010a
        /*05ba*/ 	.byte	0x3f
	.zero		1


	//   ....[83]....
        /*05bc*/ 	.word	0x00005d90
        /*05c0*/ 	.word	0x00000006
        /*05c4*/ 	.word	0x00000000
        /*05c8*/ 	.short	0x010a
        /*05ca*/ 	.byte	0x3f
	.zero		1


	//----- nvinfo : EIATTR_NUM_MBARRIERS
	.align		4
.L_35:
        /*05cc*/ 	.byte	0x03, 0x38
        /*05ce*/ 	.short	0x0026


	//----- nvinfo : EIATTR_EXIT_INSTR_OFFSETS
	.align		4
        /*05d0*/ 	.byte	0x04, 0x1c
        /*05d2*/ 	.short	(.L_37 - .L_36)


	//   ....[0]....
.L_36:
        /*05d4*/ 	.word	0x00000bc0


	//   ....[1]....
        /*05d8*/ 	.word	0x000013c0


	//   ....[2]....
        /*05dc*/ 	.word	0x00003950


	//   ....[3]....
        /*05e0*/ 	.word	0x00003ea0


	//   ....[4]....
        /*05e4*/ 	.word	0x00005680


	//----- nvinfo : EIATTR_MAX_THREADS
	.align		4
.L_37:
        /*05e8*/ 	.byte	0x04, 0x05
        /*05ea*/ 	.short	(.L_39 - .L_38)
.L_38:
        /*05ec*/ 	.word	0x00000180
        /*05f0*/ 	.word	0x00000001
        /*05f4*/ 	.word	0x00000001


	//----- nvinfo : EIATTR_CRS_STACK_SIZE
	.align		4
.L_39:
        /*05f8*/ 	.byte	0x04, 0x1e
        /*05fa*/ 	.short	(.L_41 - .L_40)
.L_40:
        /*05fc*/ 	.word	0x00000000


	//----- nvinfo : EIATTR_CBANK_PARAM_SIZE
	.align		4
.L_41:
        /*0600*/ 	.byte	0x03, 0x19
        /*0602*/ 	.short	0x0470


	//----- nvinfo : EIATTR_PARAM_CBANK
	.align		4
        /*0604*/ 	.byte	0x04, 0x0a
        /*0606*/ 	.short	(.L_43 - .L_42)
	.align		4
.L_42:
        /*0608*/ 	.word	index@(.nv.constant0._ZN7cutlass13device_kernelINS_4gemm6kernel13GemmUniversalIN4cute5tupleIJiiiiEEENS1_10collective13CollectiveMmaINS1_34MainloopSm90TmaGmmaWarpSpecializedILi18ENS5_IJNS4_1CILi2EEENSA_ILi1EEESC_EEENS1_35KernelTmaWarpSpecializedCooperativeEEENS5_IJNSA_ILi384EEENSA_ILi8EEENSA_ILi16EEEEEENS_10bfloat16_tENS5_IJlSC_lEEESK_SL_NS4_8TiledMMAINS4_8MMA_AtomIJNS4_4SM904GMMA26MMA_64x8x16_F32BF16BF16_SSILNSP_5MajorE0ELSR_0ELNSP_7ScaleInE1ELSS_1EEEEEENS4_6LayoutISD_NS5_IJSC_NSA_ILi0EEESW_EEEEENS5_IJNS4_10UnderscoreESZ_SZ_EEEEENS4_13SM90_TMA_LOADENS4_14ComposedLayoutINS4_7SwizzleILi1ELi4ELi3EEENS4_18smem_ptr_flag_bitsILi16EEENSV_INS5_IJSH_SI_EEENS5_IJSI_SC_EEEEEEEvNS4_8identityENS4_23SM90_TMA_LOAD_MULTICASTES1B_vS1C_EENS_8epilogue10collective6detail29Sm90TmaWarpSpecializedAdapterINS1G_15DefaultEpilogueISK_SL_SL_NS1F_6thread17LinearCombinationISK_Li1EffLNS1K_9ScaleType4KindE0ELNS_15FloatRoundStyleE2ESK_EENS1_15EpilogueDefaultEEEEEvvEEEEvNT_6ParamsE)
        /*060c*/ 	.short	0x0210
        /*060e*/ 	.short	0x0470


	//----- nvinfo : EIATTR_SW_WAR
	.align		4
.L_43:
        /*0610*/ 	.byte	0x04, 0x36
        /*0612*/ 	.short	(.L_45 - .L_44)
.L_44:
        /*0614*/ 	.word	0x00000008
.L_45:


//--------------------- .nv.callgraph             --------------------------
	.section	.nv.callgraph,"",@"SHT_CUDA_CALLGRAPH"
	.align	4
	.sectionentsize	8
	.align		4
        /*0000*/ 	.word	0x00000000
	.align		4
        /*0004*/ 	.word	0xffffffff
	.align		4
        /*0008*/ 	.word	index@(_ZN7cutlass13device_kernelINS_4gemm6kernel13GemmUniversalIN4cute5tupleIJiiiiEEENS1_10collective13CollectiveMmaINS1_34MainloopSm90TmaGmmaWarpSpecializedILi18ENS5_IJNS4_1CILi2EEENSA_ILi1EEESC_EEENS1_35KernelTmaWarpSpecializedCooperativeEEENS5_IJNSA_ILi384EEENSA_ILi8EEENSA_ILi16EEEEEENS_10bfloat16_tENS5_IJlSC_lEEESK_SL_NS4_8TiledMMAINS4_8MMA_AtomIJNS4_4SM904GMMA26MMA_64x8x16_F32BF16BF16_SSILNSP_5MajorE0ELSR_0ELNSP_7ScaleInE1ELSS_1EEEEEENS4_6LayoutISD_NS5_IJSC_NSA_ILi0EEESW_EEEEENS5_IJNS4_10UnderscoreESZ_SZ_EEEEENS4_13SM90_TMA_LOADENS4_14ComposedLayoutINS4_7SwizzleILi1ELi4ELi3EEENS4_18smem_ptr_flag_bitsILi16EEENSV_INS5_IJSH_SI_EEENS5_IJSI_SC_EEEEEEEvNS4_8identityENS4_23SM90_TMA_LOAD_MULTICASTES1B_vS1C_EENS_8epilogue10collective6detail29Sm90TmaWarpSpecializedAdapterINS1G_15DefaultEpilogueISK_SL_SL_NS1F_6thread17LinearCombinationISK_Li1EffLNS1K_9ScaleType4KindE0ELNS_15FloatRoundStyleE2ESK_EENS1_15EpilogueDefaultEEEEEvvEEEEvNT_6ParamsE)
	.align		4
        /*000c*/ 	.word	index@(__assertfail)
	.align		4
        /*0010*/ 	.word	0x00000000
	.align		4
        /*0014*/ 	.word	0xfffffffe
	.align		4
        /*0018*/ 	.word	0x00000000
	.align		4
        /*001c*/ 	.word	0xfffffffd
	.align		4
        /*0020*/ 	.word	0x00000000
	.align		4
        /*0024*/ 	.word	0xfffffffc


//--------------------- .nv.constant4             --------------------------
	.section	.nv.constant4,"a",@progbits
	.align	8
	.align		8
.nv.constant4:
        /*0000*/ 	.dword	__assertfail
	.align		8
        /*0008*/ 	.dword	__unnamed_1
	.align		8
        /*0010*/ 	.dword	_ZN39_INTERNAL_74f5c1a6_4_k_cu_9dd19854_66964cuda3std3__45__cpo5beginE
	.align		8
        /*0018*/ 	.dword	_ZN39_INTERNAL_74f5c1a6_4_k_cu_9dd19854_66964cuda3std3__45__cpo3endE
	.align		8
        /*0020*/ 	.dword	_ZN39_INTERNAL_74f5c1a6_4_k_cu_9dd19854_66964cuda3std3__45__cpo6cbeginE
	.align		8
        /*0028*/ 	.dword	_ZN39_INTERNAL_74f5c1a6_4_k_cu_9dd19854_66964cuda3std3__45__cpo4cendE
	.align		8
        /*0030*/ 	.dword	_ZN39_INTERNAL_74f5c1a6_4_k_cu_9dd19854_66964cuda3std3__441_GLOBAL__N__74f5c1a6_4_k_cu_9dd19854_66966ignoreE
	.align		8
        /*0038*/ 	.dword	_ZN39_INTERNAL_74f5c1a6_4_k_cu_9dd19854_66964cuda3std3__419piecewise_constructE
	.align		8
        /*0040*/ 	.dword	_ZN39_INTERNAL_74f5c1a6_4_k_cu_9dd19854_66964cuda3std3__48in_placeE
	.align		8
        /*0048*/ 	.dword	_ZN39_INTERNAL_74f5c1a6_4_k_cu_9dd19854_66964cuda3std6ranges3__45__cpo4swapE
	.align		8
        /*0050*/ 	.dword	_ZN39_INTERNAL_74f5c1a6_4_k_cu_9dd19854_66964cuda3std6ranges3__45__cpo9iter_moveE
	.align		8
        /*0058*/ 	.dword	_ZN39_INTERNAL_74f5c1a6_4_k_cu_9dd19854_66964cute7productE
	.align		8
        /*0060*/ 	.dword	_ZN39_INTERNAL_74f5c1a6_4_k_cu_9dd19854_66964cute1_E
	.align		8
        /*0068*/ 	.dword	$str$22
	.align		8
        /*0070*/ 	.dword	$str$23


//--------------------- .text._ZN7cutlass13device_kernelINS_4gemm6kernel13GemmUniversalIN4cute5tupleIJiiiiEEENS1_10collective13CollectiveMmaINS1_34MainloopSm90TmaGmmaWarpSpecializedILi18ENS5_IJNS4_1CILi2EEENSA_ILi1EEESC_EEENS1_35KernelTmaWarpSpecializedCooperativeEEENS5_IJNSA_ILi384EEENSA_ILi8EEENSA_ILi16EEEEEENS_10bfloat16_tENS5_IJlSC_lEEESK_SL_NS4_8TiledMMAINS4_8MMA_AtomIJNS4_4SM904GMMA26MMA_64x8x16_F32BF16BF16_SSILNSP_5MajorE0ELSR_0ELNSP_7ScaleInE1ELSS_1EEEEEENS4_6LayoutISD_NS5_IJSC_NSA_ILi0EEESW_EEEEENS5_IJNS4_10UnderscoreESZ_SZ_EEEEENS4_13SM90_TMA_LOADENS4_14ComposedLayoutINS4_7SwizzleILi1ELi4ELi3EEENS4_18smem_ptr_flag_bitsILi16EEENSV_INS5_IJSH_SI_EEENS5_IJSI_SC_EEEEEEEvNS4_8identityENS4_23SM90_TMA_LOAD_MULTICASTES1B_vS1C_EENS_8epilogue10collective6detail29Sm90TmaWarpSpecializedAdapterINS1G_15DefaultEpilogueISK_SL_SL_NS1F_6thread17LinearCombinationISK_Li1EffLNS1K_9ScaleType4KindE0ELNS_15FloatRoundStyleE2ESK_EENS1_15EpilogueDefaultEEEEEvvEEEEvNT_6ParamsE --------------------------
	.section	.text._ZN7cutlass13device_kernelINS_4gemm6kernel13GemmUniversalIN4cute5tupleIJiiiiEEENS1_10collective13CollectiveMmaINS1_34MainloopSm90TmaGmmaWarpSpecializedILi18ENS5_IJNS4_1CILi2EEENSA_ILi1EEESC_EEENS1_35KernelTmaWarpSpecializedCooperativeEEENS5_IJNSA_ILi384EEENSA_ILi8EEENSA_ILi16EEEEEENS_10bfloat16_tENS5_IJlSC_lEEESK_SL_NS4_8TiledMMAINS4_8MMA_AtomIJNS4_4SM904GMMA26MMA_64x8x16_F32BF16BF16_SSILNSP_5MajorE0ELSR_0ELNSP_7ScaleInE1ELSS_1EEEEEENS4_6LayoutISD_NS5_IJSC_NSA_ILi0EEESW_EEEEENS5_IJNS4_10UnderscoreESZ_SZ_EEEEENS4_13SM90_TMA_LOADENS4_14ComposedLayoutINS4_7SwizzleILi1ELi4ELi3EEENS4_18smem_ptr_flag_bitsILi16EEENSV_INS5_IJSH_SI_EEENS5_IJSI_SC_EEEEEEEvNS4_8identityENS4_23SM90_TMA_LOAD_MULTICASTES1B_vS1C_EENS_8epilogue10collective6detail29Sm90TmaWarpSpecializedAdapterINS1G_15DefaultEpilogueISK_SL_SL_NS1F_6thread17LinearCombinationISK_Li1EffLNS1K_9ScaleType4KindE0ELNS_15FloatRoundStyleE2ESK_EENS1_15EpilogueDefaultEEEEEvvEEEEvNT_6ParamsE,"ax",@progbits
	.align	128
.text._ZN7cutlass13device_kernelINS_4gemm6kernel13GemmUniversalIN4cute5tupleIJiiiiEEENS1_10collective13CollectiveMmaINS1_34MainloopSm90TmaGmmaWarpSpecializedILi18ENS5_IJNS4_1CILi2EEENSA_ILi1EEESC_EEENS1_35KernelTmaWarpSpecializedCooperativeEEENS5_IJNSA_ILi384EEENSA_ILi8EEENSA_ILi16EEEEEENS_10bfloat16_tENS5_IJlSC_lEEESK_SL_NS4_8TiledMMAINS4_8MMA_AtomIJNS4_4SM904GMMA26MMA_64x8x16_F32BF16BF16_SSILNSP_5MajorE0ELSR_0ELNSP_7ScaleInE1ELSS_1EEEEEENS4_6LayoutISD_NS5_IJSC_NSA_ILi0EEESW_EEEEENS5_IJNS4_10UnderscoreESZ_SZ_EEEEENS4_13SM90_TMA_LOADENS4_14ComposedLayoutINS4_7SwizzleILi1ELi4ELi3EEENS4_18smem_ptr_flag_bitsILi16EEENSV_INS5_IJSH_SI_EEENS5_IJSI_SC_EEEEEEEvNS4_8identityENS4_23SM90_TMA_LOAD_MULTICASTES1B_vS1C_EENS_8epilogue10collective6detail29Sm90TmaWarpSpecializedAdapterINS1G_15DefaultEpilogueISK_SL_SL_NS1F_6thread17LinearCombinationISK_Li1EffLNS1K_9ScaleType4KindE0ELNS_15FloatRoundStyleE2ESK_EENS1_15EpilogueDefaultEEEEEvvEEEEvNT_6ParamsE:
        .type           _ZN7cutlass13device_kernelINS_4gemm6kernel13GemmUniversalIN4cute5tupleIJiiiiEEENS1_10collective13CollectiveMmaINS1_34MainloopSm90TmaGmmaWarpSpecializedILi18ENS5_IJNS4_1CILi2EEENSA_ILi1EEESC_EEENS1_35KernelTmaWarpSpecializedCooperativeEEENS5_IJNSA_ILi384EEENSA_ILi8EEENSA_ILi16EEEEEENS_10bfloat16_tENS5_IJlSC_lEEESK_SL_NS4_8TiledMMAINS4_8MMA_AtomIJNS4_4SM904GMMA26MMA_64x8x16_F32BF16BF16_SSILNSP_5MajorE0ELSR_0ELNSP_7ScaleInE1ELSS_1EEEEEENS4_6LayoutISD_NS5_IJSC_NSA_ILi0EEESW_EEEEENS5_IJNS4_10UnderscoreESZ_SZ_EEEEENS4_13SM90_TMA_LOADENS4_14ComposedLayoutINS4_7SwizzleILi1ELi4ELi3EEENS4_18smem_ptr_flag_bitsILi16EEENSV_INS5_IJSH_SI_EEENS5_IJSI_SC_EEEEEEEvNS4_8identityENS4_23SM90_TMA_LOAD_MULTICASTES1B_vS1C_EENS_8epilogue10collective6detail29Sm90TmaWarpSpecializedAdapterINS1G_15DefaultEpilogueISK_SL_SL_NS1F_6thread17LinearCombinationISK_Li1EffLNS1K_9ScaleType4KindE0ELNS_15FloatRoundStyleE2ESK_EENS1_15EpilogueDefaultEEEEEvvEEEEvNT_6ParamsE,@function
        .size           _ZN7cutlass13device_kernelINS_4gemm6kernel13GemmUniversalIN4cute5tupleIJiiiiEEENS1_10collective13CollectiveMmaINS1_34MainloopSm90TmaGmmaWarpSpecializedILi18ENS5_IJNS4_1CILi2EEENSA_ILi1EEESC_EEENS1_35KernelTmaWarpSpecializedCooperativeEEENS5_IJNSA_ILi384EEENSA_ILi8EEENSA_ILi16EEEEEENS_10bfloat16_tENS5_IJlSC_lEEESK_SL_NS4_8TiledMMAINS4_8MMA_AtomIJNS4_4SM904GMMA26MMA_64x8x16_F32BF16BF16_SSILNSP_5MajorE0ELSR_0ELNSP_7ScaleInE1ELSS_1EEEEEENS4_6LayoutISD_NS5_IJSC_NSA_ILi0EEESW_EEEEENS5_IJNS4_10UnderscoreESZ_SZ_EEEEENS4_13SM90_TMA_LOADENS4_14ComposedLayoutINS4_7SwizzleILi1ELi4ELi3EEENS4_18smem_ptr_flag_bitsILi16EEENSV_INS5_IJSH_SI_EEENS5_IJSI_SC_EEEEEEEvNS4_8identityENS4_23SM90_TMA_LOAD_MULTICASTES1B_vS1C_EENS_8epilogue10collective6detail29Sm90TmaWarpSpecializedAdapterINS1G_15DefaultEpilogueISK_SL_SL_NS1F_6thread17LinearCombinationISK_Li1EffLNS1K_9ScaleType4KindE0ELNS_15FloatRoundStyleE2ESK_EENS1_15EpilogueDefaultEEEEEvvEEEEvNT_6ParamsE,(.L_x_124 - _ZN7cutlass13device_kernelINS_4gemm6kernel13GemmUniversalIN4cute5tupleIJiiiiEEENS1_10collective13CollectiveMmaINS1_34MainloopSm90TmaGmmaWarpSpecializedILi18ENS5_IJNS4_1CILi2EEENSA_ILi1EEESC_EEENS1_35KernelTmaWarpSpecializedCooperativeEEENS5_IJNSA_ILi384EEENSA_ILi8EEENSA_ILi16EEEEEENS_10bfloat16_tENS5_IJlSC_lEEESK_SL_NS4_8TiledMMAINS4_8MMA_AtomIJNS4_4SM904GMMA26MMA_64x8x16_F32BF16BF16_SSILNSP_5MajorE0ELSR_0ELNSP_7ScaleInE1ELSS_1EEEEEENS4_6LayoutISD_NS5_IJSC_NSA_ILi0EEESW_EEEEENS5_IJNS4_10UnderscoreESZ_SZ_EEEEENS4_13SM90_TMA_LOADENS4_14ComposedLayoutINS4_7SwizzleILi1ELi4ELi3EEENS4_18smem_ptr_flag_bitsILi16EEENSV_INS5_IJSH_SI_EEENS5_IJSI_SC_EEEEEEEvNS4_8identityENS4_23SM90_TMA_LOAD_MULTICASTES1B_vS1C_EENS_8epilogue10collective6detail29Sm90TmaWarpSpecializedAdapterINS1G_15DefaultEpilogueISK_SL_SL_NS1F_6thread17LinearCombinationISK_Li1EffLNS1K_9ScaleType4KindE0ELNS_15FloatRoundStyleE2ESK_EENS1_15EpilogueDefaultEEEEEvvEEEEvNT_6ParamsE)
        .other          _ZN7cutlass13device_kernelINS_4gemm6kernel13GemmUniversalIN4cute5tupleIJiiiiEEENS1_10collective13CollectiveMmaINS1_34MainloopSm90TmaGmmaWarpSpecializedILi18ENS5_IJNS4_1CILi2EEENSA_ILi1EEESC_EEENS1_35KernelTmaWarpSpecializedCooperativeEEENS5_IJNSA_ILi384EEENSA_ILi8EEENSA_ILi16EEEEEENS_10bfloat16_tENS5_IJlSC_lEEESK_SL_NS4_8TiledMMAINS4_8MMA_AtomIJNS4_4SM904GMMA26MMA_64x8x16_F32BF16BF16_SSILNSP_5MajorE0ELSR_0ELNSP_7ScaleInE1ELSS_1EEEEEENS4_6LayoutISD_NS5_IJSC_NSA_ILi0EEESW_EEEEENS5_IJNS4_10UnderscoreESZ_SZ_EEEEENS4_13SM90_TMA_LOADENS4_14ComposedLayoutINS4_7SwizzleILi1ELi4ELi3EEENS4_18smem_ptr_flag_bitsILi16EEENSV_INS5_IJSH_SI_EEENS5_IJSI_SC_EEEEEEEvNS4_8identityENS4_23SM90_TMA_LOAD_MULTICASTES1B_vS1C_EENS_8epilogue10collective6detail29Sm90TmaWarpSpecializedAdapterINS1G_15DefaultEpilogueISK_SL_SL_NS1F_6thread17LinearCombinationISK_Li1EffLNS1K_9ScaleType4KindE0ELNS_15FloatRoundStyleE2ESK_EENS1_15EpilogueDefaultEEEEEvvEEEEvNT_6ParamsE,@"STO_CUDA_ENTRY STV_DEFAULT"
_ZN7cutlass13device_kernelINS_4gemm6kernel13GemmUniversalIN4cute5tupleIJiiiiEEENS1_10collective13CollectiveMmaINS1_34MainloopSm90TmaGmmaWarpSpecializedILi18ENS5_IJNS4_1CILi2EEENSA_ILi1EEESC_EEENS1_35KernelTmaWarpSpecializedCooperativeEEENS5_IJNSA_ILi384EEENSA_ILi8EEENSA_ILi16EEEEEENS_10bfloat16_tENS5_IJlSC_lEEESK_SL_NS4_8TiledMMAINS4_8MMA_AtomIJNS4_4SM904GMMA26MMA_64x8x16_F32BF16BF16_SSILNSP_5MajorE0ELSR_0ELNSP_7ScaleInE1ELSS_1EEEEEENS4_6LayoutISD_NS5_IJSC_NSA_ILi0EEESW_EEEEENS5_IJNS4_10UnderscoreESZ_SZ_EEEEENS4_13SM90_TMA_LOADENS4_14ComposedLayoutINS4_7SwizzleILi1ELi4ELi3EEENS4_18smem_ptr_flag_bitsILi16EEENSV_INS5_IJSH_SI_EEENS5_IJSI_SC_EEEEEEEvNS4_8identityENS4_23SM90_TMA_LOAD_MULTICASTES1B_vS1C_EENS_8epilogue10collective6detail29Sm90TmaWarpSpecializedAdapterINS1G_15DefaultEpilogueISK_SL_SL_NS1F_6thread17LinearCombinationISK_Li1EffLNS1K_9ScaleType4KindE0ELNS_15FloatRoundStyleE2ESK_EENS1_15EpilogueDefaultEEEEEvvEEEEvNT_6ParamsE:
[----:B------:R-:W0:Y:S01]  /*0000*/  LDC R1, c[0x0][0x28] ;  /* 0x00000a00ff017b82 */ /* 0x000e220000000800 */
[----:B------:R-:W1:Y:S01]  /*0010*/  S2R R41, SR_TID.X ;  /* 0x0000000000297919 */ /* 0x000e620000002100 */
[----:B------:R-:W-:Y:S01]  /*0020*/  ELECT P0, URZ, PT ;  /* 0x00000000003f782f */ /* 0x000fe20003800000 */
[----:B------:R-:W-:Y:S01]  /*0030*/  BSSY B0, `(.L_x_0) ;  /* 0x000000f000007945 */ /* 0x000fe20003800000 */
[--C-:B-1----:R-:W-:Y:S02]  /*0040*/  SHF.R.U32.HI R0, RZ, 0x5, R41.reuse ;  /* 0x00000005ff007819 */ /* 0x102fe40000011629 */
[----:B------:R-:W-:-:S03]  /*0050*/  SHF.R.U32.HI R6, RZ, 0x7, R41 ;  /* 0x00000007ff067819 */ /* 0x000fc60000011629 */
[----:B------:R-:W1:Y:S04]  /*0060*/  SHFL.IDX PT, R2, R0, RZ, 0x1f ;  /* 0x00001fff00027589 */ /* 0x000e6800000e0000 */
[----:B------:R2:W3:Y:S01]  /*0070*/  SHFL.IDX PT, R5, R6, RZ, 0x1f ;  /* 0x00001fff06057589 */ /* 0x0004e200000e0000 */
[----:B-1----:R-:W-:-:S13]  /*0080*/  ISETP.NE.OR P0, PT, R2, RZ, !P0 ;  /* 0x000000ff0200720c */ /* 0x002fda0004705670 */
[----:B0-23--:R-:W-:Y:S05]  /*0090*/  @P0 BRA `(.L_x_1) ;  /* 0x0000000000200947 */ /* 0x00dfea0003800000 */
[----:B------:R-:W-:Y:S02]  /*00a0*/  ULDC.64 UR4, c[0x0][0x198] ;  /* 0x0000660000047ab9 */ /* 0x000fe40000000a00 */
[----:B------:R-:W-:Y:S02]  /*00b0*/  UIADD3 UR6, UP0, UR4, 0xf0, URZ ;  /* 0x000000f004067890 */ /* 0x000fe4000ff1e03f */
[----:B------:R-:W-:Y:S02]  /*00c0*/  UIADD3 UR4, UP1, UR4, 0x1f0, URZ ;  /* 0x000001f004047890 */ /* 0x000fe4000ff3e03f */
[----:B------:R-:W-:Y:S02]  /*00d0*/  UIADD3.X UR7, URZ, UR5, URZ, UP0, !UPT ;  /* 0x000000053f077290 */ /* 0x000fe400087fe43f */
[----:B------:R-:W-:-:S07]  /*00e0*/  UIADD3.X UR5, URZ, UR5, URZ, UP1, !UPT ;  /* 0x000000053f057290 */ /* 0x000fce0008ffe43f */
[----:B------:R0:W-:Y:S02]  /*00f0*/  UTMACCTL.PF [UR6] ;  /* 0x00000000060079b9 */ /* 0x0001e40008040000 */
[----:B------:R0:W-:Y:S02]  /*0100*/  UTMACCTL.PF [UR4] ;  /* 0x00000000040079b9 */ /* 0x0001e40008040000 */
[----:B0-----:R-:W-:Y:S01]  /*0110*/  NOP ;  /* 0x0000000000007918 */ /* 0x001fe20000000000 */
.L_x_1:
[----:B------:R-:W-:Y:S05]  /*0120*/  BSYNC B0 ;  /* 0x0000000000007941 */ /* 0x000fea0003800000 */
.L_x_0:
[----:B------:R-:W0:Y:S02]  /*0130*/  SHFL.IDX PT, R3, R0, RZ, 0x1f ;  /* 0x00001fff00037589 */ /* 0x000e2400000e0000 */
[----:B0-----:R-:W-:-:S13]  /*0140*/  ISETP.NE.AND P0, PT, R3, RZ, PT ;  /* 0x000000ff0300720c */ /* 0x001fda0003f05270 */
[----:B------:R-:W-:Y:S05]  /*0150*/  @P0 BRA `(.L_x_2) ;  /* 0x0000000000d40947 */ /* 0x000fea0003800000 */
[----:B------:R-:W-:Y:S01]  /*0160*/  ELECT P0, URZ, PT ;  /* 0x00000000003f782f */ /* 0x000fe20003800000 */
[----:B------:R-:W-:-:S12]  /*0170*/  BSSY B0, `(.L_x_2) ;  /* 0x0000033000007945 */ /* 0x000fd80003800000 */
[----:B------:R-:W-:Y:S05]  /*0180*/  @!P0 BRA `(.L_x_3) ;  /* 0x0000000000c48947 */ /* 0x000fea0003800000 */
[----:B------:R-:W0:Y:S01]  /*0190*/  S2UR UR8, SR_CgaCtaId ;  /* 0x00000000000879c3 */ /* 0x000e220000008800 */
[----:B------:R-:W-:Y:S01]  /*01a0*/  UMOV UR4, 0x400 ;  /* 0x0000040000047882 */ /* 0x000fe20000000000 */
[----:B------:R-:W-:Y:S01]  /*01b0*/  UMOV UR5, 0x1 ;  /* 0x0000000100057882 */ /* 0x000fe20000000000 */
[----:B------:R-:W-:Y:S02]  /*01c0*/  UMOV UR6, 0x4 ;  /* 0x0000000400067882 */ /* 0x000fe40000000000 */
[----:B------:R-:W-:-:S04]  /*01d0*/  UIADD3 UR6, -UR6, 0x100000, URZ ;  /* 0x0010000006067890 */ /* 0x000fc8000fffe13f */
[----:B------:R-:W-:Y:S02]  /*01e0*/  USHF.L.U32 UR7, UR6, 0xb, URZ ;  /* 0x0000000b06077899 */ /* 0x000fe4000800063f */
[----:B------:R-:W-:Y:S02]  /*01f0*/  USHF.L.U32 UR6, UR6, 0x1, URZ ;  /* 0x0000000106067899 */ /* 0x000fe4000800063f */
[----:B0-----:R-:W-:Y:S02]  /*0200*/  ULEA UR8, UR8, UR4, 0x18 ;  /* 0x0000000408087291 */ /* 0x001fe4000f8ec03f */
[----:B------:R-:W-:-:S04]  /*0210*/  UIADD3 UR4, -UR5, 0x100000, URZ ;  /* 0x0010000005047890 */ /* 0x000fc8000fffe13f */
[----:B------:R-:W-:Y:S02]  /*0220*/  USHF.L.U32 UR5, UR4, 0xb, URZ ;  /* 0x0000000b04057899 */ /* 0x000fe4000800063f */
[----:B------:R-:W-:Y:S01]  /*0230*/  USHF.L.U32 UR4, UR4, 0x1, URZ ;  /* 0x0000000104047899 */ /* 0x000fe2000800063f */
[----:B------:R-:W0:Y:S11]  /*0240*/  FENCE.VIEW.ASYNC.S ;  /* 0x00000000000073c6 */ /* 0x000e360000000000 */
[----:B0-----:R0:W1:Y:S01]  /*0250*/  SYNCS.EXCH.64 URZ, [UR8], UR4 ;  /* 0x00000004083f75b2 */ /* 0x0010620008000100 */
[----:B------:R0:W2:Y:S01]  /*0260*/  SYNCS.EXCH.64 URZ, [UR8+0x90], UR6 ;  /* 0x00009006083f75b2 */ /* 0x0000a20008000100 */
[----:B------:R0:W3:Y:S01]  /*0270*/  SYNCS.EXCH.64 URZ, [UR8+0x8], UR4 ;  /* 0x00000804083f75b2 */ /* 0x0000e20008000100 */
[----:B------:R0:W4:Y:S01]  /*0280*/  SYNCS.EXCH.64 URZ, [UR8+0x98], UR6 ;  /* 0x00009806083f75b2 */ /* 0x0001220008000100 */
[----:B------:R0:W0:Y:S01]  /*0290*/  SYNCS.EXCH.64 URZ, [UR8+0x10], UR4 ;  /* 0x00001004083f75b2 */ /* 0x0000220008000100 */
        /* <DEDUP_REMOVED lines=31> */
[----:B-1234-:R-:W-:Y:S01]  /*0490*/  NOP ;  /* 0x0000000000007918 */ /* 0x01efe20000000000 */
.L_x_3:
[----:B0-----:R-:W-:Y:S05]  /*04a0*/  BSYNC B0 ;  /* 0x0000000000007941 */ /* 0x001fea0003800000 */
.L_x_2:
[----:B------:R-:W-:Y:S01]  /*04b0*/  SHF.R.S32.HI R4, RZ, 0x1f, R41 ;  /* 0x0000001fff047819 */ /* 0x000fe20000011429 */
[----:B------:R-:W0:Y:S01]  /*04c0*/  SHFL.IDX PT, R0, R0, RZ, 0x1f ;  /* 0x00001fff00007589 */ /* 0x000e2200000e0000 */
[----:B------:R-:W1:Y:S01]  /*04d0*/  S2UR UR8, SR_CTAID.X ;  /* 0x00000000000879c3 */ /* 0x000e620000002500 */
[----:B------:R-:W-:Y:S02]  /*04e0*/  ELECT P0, URZ, PT ;  /* 0x00000000003f782f */ /* 0x000fe40003800000 */
[----:B------:R-:W-:Y:S01]  /*04f0*/  LEA.HI R4, R4, R41, RZ, 0x7 ;  /* 0x0000002904047211 */ /* 0x000fe200078f38ff */
[----:B------:R-:W-:Y:S01]  /*0500*/  ULDC UR4, c[0x0][0x150] ;  /* 0x0000540000047ab9 */ /* 0x000fe20000000800 */
[----:B------:R-:W-:Y:S01]  /*0510*/  SHF.R.S32.HI R10, RZ, 0x1f, R3 ;  /* 0x0000001fff0a7819 */ /* 0x000fe20000011403 */
[----:B------:R-:W-:Y:S01]  /*0520*/  NOP ;  /* 0x0000000000007918 */ /* 0x000fe20000000000 */
[----:B------:R-:W-:Y:S01]  /*0530*/  LOP3.LUT R4, R4, 0xffffff80, RZ, 0xc0, !PT ;  /* 0xffffff8004047812 */ /* 0x000fe200078ec0ff */
[----:B------:R-:W-:Y:S01]  /*0540*/  NOP ;  /* 0x0000000000007918 */ /* 0x000fe20000000000 */
[----:B------:R-:W-:Y:S01]  /*0550*/  LEA.HI R10, R10, R3, RZ, 0x2 ;  /* 0x000000030a0a7211 */ /* 0x000fe200078f10ff */
[----:B------:R-:W2:Y:S01]  /*0560*/  LDC R12, c[0x0][0x144] ;  /* 0x00005100ff0c7b82 */ /* 0x000ea20000000800 */
[----:B------:R-:W-:Y:S01]  /*0570*/  IMAD.MOV.U32 R22, RZ, RZ, 0x1 ;  /* 0x00000001ff167424 */ /* 0x000fe200078e00ff */
[----:B------:R-:W-:Y:S01]  /*0580*/  ISETP.NE.AND P3, PT, R5, RZ, PT ;  /* 0x000000ff0500720c */ /* 0x000fe20003f65270 */
[----:B------:R-:W-:Y:S01]  /*0590*/  IMAD.IADD R8, R41, 0x1, -R4 ;  /* 0x0000000129087824 */ /* 0x000fe200078e0a04 */
[----:B------:R-:W-:Y:S01]  /*05a0*/  LOP3.LUT R10, R10, 0x3ffffffc, RZ, 0xc0, !PT ;  /* 0x3ffffffc0a0a7812 */ /* 0x000fe200078ec0ff */
[----:B------:R-:W3:Y:S03]  /*05b0*/  S2R R4, SR_CTAID.Y ;  /* 0x0000000000047919 */ /* 0x000ee60000002600 */
[----:B------:R-:W-:Y:S01]  /*05c0*/  SHF.R.S32.HI R7, RZ, 0x1f, R8 ;  /* 0x0000001fff077819 */ /* 0x000fe20000011408 */
[----:B------:R-:W-:Y:S01]  /*05d0*/  IMAD.IADD R10, R3, 0x1, -R10 ;  /* 0x00000001030a7824 */ /* 0x000fe200078e0a0a */
[----:B------:R-:W4:Y:S02]  /*05e0*/  LDC R14, c[0x0][0x140] ;  /* 0x00005000ff0e7b82 */ /* 0x000f240000000800 */
[----:B------:R-:W-:-:S02]  /*05f0*/  LEA.HI R7, R7, R8, RZ, 0x3 ;  /* 0x0000000807077211 */ /* 0x000fc400078f18ff */
[----:B0-----:R-:W-:Y:S02]  /*0600*/  ISETP.NE.OR P0, PT, R0, RZ, !P0 ;  /* 0x000000ff0000720c */ /* 0x001fe40004705670 */
[--C-:B------:R-:W-:Y:S02]  /*0610*/  SHF.R.S32.HI R0, RZ, 0x3, R7.reuse ;  /* 0x00000003ff007819 */ /* 0x100fe40000011407 */
[----:B------:R-:W-:Y:S02]  /*0620*/  SHF.R.S32.HI R7, RZ, 0x1f, R7 ;  /* 0x0000001fff077819 */ /* 0x000fe40000011407 */
[----:B-1----:R-:W-:Y:S02]  /*0630*/  I2FP.F32.U32 R9, UR8 ;  /* 0x0000000800097c45 */ /* 0x002fe40008201000 */
[----:B------:R-:W-:-:S03]  /*0640*/  LEA.HI R7, R7, R0, RZ, 0x2 ;  /* 0x0000000007077211 */ /* 0x000fc600078f10ff */
[----:B------:R-:W-:Y:S01]  /*0650*/  FMUL R9, R9, UR4 ;  /* 0x0000000409097c20 */ /* 0x000fe20008400000 */
[----:B------:R-:W-:Y:S01]  /*0660*/  LOP3.LUT R7, R7, 0xfffffffc, RZ, 0xc0, !PT ;  /* 0xfffffffc07077812 */ /* 0x000fe200078ec0ff */
[----:B------:R-:W-:Y:S01]  /*0670*/  VOTEU.ALL UP0, P0 ;  /* 0x00000000003f7886 */ /* 0x000fe20000000000 */
[----:B------:R-:W-:Y:S01]  /*0680*/  ULDC UR4, c[0x0][0x154] ;  /* 0x0000550000047ab9 */ /* 0x000fe20000000800 */
[----:B------:R-:W-:Y:S02]  /*0690*/  VOTEU.ALL UP1, P0 ;  /* 0x00000000003f7886 */ /* 0x000fe40000020000 */
[----:B------:R-:W0:Y:S01]  /*06a0*/  F2I.U32.TRUNC.NTZ R9, R9 ;  /* 0x0000000900097305 */ /* 0x000e22000020f000 */
[----:B------:R-:W-:Y:S01]  /*06b0*/  IMAD.IADD R7, R0, 0x1, -R7 ;  /* 0x0000000100077824 */ /* 0x000fe200078e0a07 */
[----:B------:R-:W1:Y:S01]  /*06c0*/  @!UP0 S2UR UR7, SR_CgaCtaId ;  /* 0x00000000000789c3 */ /* 0x000e620000008800 */
[----:B------:R-:W-:Y:S01]  /*06d0*/  @!UP0 UMOV UR6, 0x400 ;  /* 0x0000040000068882 */ /* 0x000fe20000000000 */
[----:B----4-:R-:W-:Y:S01]  /*06e0*/  ISETP.EQ.U32.AND P2, PT, R14, 0x1, PT ;  /* 0x000000010e00780c */ /* 0x010fe20003f42070 */
[----:B------:R-:W-:Y:S01]  /*06f0*/  IMAD R10, R10, 0x4, R7 ;  /* 0x000000040a0a7824 */ /* 0x000fe200078e0207 */
[----:B---3--:R-:W-:-:S03]  /*0700*/  I2FP.F32.U32 R3, R4 ;  /* 0x0000000400037245 */ /* 0x008fc60000201000 */
[C---:B------:R-:W-:Y:S01]  /*0710*/  IMAD.SHL.U32 R23, R10.reuse, 0x4, RZ ;  /* 0x000000040a177824 */ /* 0x040fe200078e00ff */
[----:B------:R-:W-:Y:S01]  /*0720*/  LEA.HI R0, R10, R10, RZ, 0x1 ;  /* 0x0000000a0a007211 */ /* 0x000fe200078f08ff */
[----:B------:R-:W-:Y:S01]  /*0730*/  FMUL R13, R3, UR4 ;  /* 0x00000004030d7c20 */ /* 0x000fe20008400000 */
[----:B------:R-:W3:Y:S01]  /*0740*/  LDC R7, c[0x0][0x148] ;  /* 0x00005200ff077b82 */ /* 0x000ee20000000800 */
[----:B------:R-:W-:Y:S01]  /*0750*/  UMOV UR4, 0x20 ;  /* 0x0000002000047882 */ /* 0x000fe20000000000 */
[----:B------:R-:W-:Y:S01]  /*0760*/  LOP3.LUT R11, R0, 0xfffffffe, RZ, 0xc0, !PT ;  /* 0xfffffffe000b7812 */ /* 0x000fe200078ec0ff */
[----:B0-----:R-:W-:Y:S01]  /*0770*/  IMAD.MOV R15, RZ, RZ, -R9 ;  /* 0x000000ffff0f7224 */ /* 0x001fe200078e0a09 */
[----:B------:R-:W-:Y:S01]  /*0780*/  SHF.R.S32.HI R9, RZ, 0x1f, R2 ;  /* 0x0000001fff097819 */ /* 0x000fe20000011402 */
[----:B------:R-:W0:Y:S01]  /*0790*/  F2I.U32.TRUNC.NTZ R13, R13 ;  /* 0x0000000d000d7305 */ /* 0x000e22000020f000 */
[----:B------:R-:W-:Y:S01]  /*07a0*/  LOP3.LUT R23, R10, 0xc, R23, 0x78, !PT ;  /* 0x0000000c0a177812 */ /* 0x000fe200078e7817 */
[----:B--2---:R-:W-:Y:S01]  /*07b0*/  IMAD R3, R12, R15, UR8 ;  /* 0x000000080c037e24 */ /* 0x004fe2000f8e020f */
[----:B------:R-:W-:Y:S01]  /*07c0*/  LEA.HI R9, R9, R2, RZ, 0x2 ;  /* 0x0000000209097211 */ /* 0x000fe200078f10ff */
[----:B------:R-:W-:Y:S01]  /*07d0*/  IMAD.IADD R0, R10, 0x1, -R11 ;  /* 0x000000010a007824 */ /* 0x000fe200078e0a0b */
[----:B------:R-:W-:-:S04]  /*07e0*/  @!UP0 UIADD3 UR4, -UR4, 0x100000, URZ ;  /* 0x0010000004048890 */ /* 0x000fc8000fffe13f */
[----:B------:R-:W-:Y:S02]  /*07f0*/  @!UP0 USHF.L.U32 UR5, UR4, 0xb, URZ ;  /* 0x0000000b04058899 */ /* 0x000fe4000800063f */
[----:B------:R-:W-:Y:S01]  /*0800*/  @!UP0 USHF.L.U32 UR4, UR4, 0x1, URZ ;  /* 0x0000000104048899 */ /* 0x000fe2000800063f */
[----:B------:R-:W-:Y:S01]  /*0810*/  VIADD R10, R5, 0xffffffff ;  /* 0xffffffff050a7836 */ /* 0x000fe20000000000 */
[----:B------:R-:W-:Y:S02]  /*0820*/  LOP3.LUT R9, R9, 0xfffffffc, RZ, 0xc0, !PT ;  /* 0xfffffffc09097812 */ /* 0x000fe400078ec0ff */
[----:B------:R-:W-:Y:S01]  /*0830*/  ISETP.NE.AND P4, PT, R0, R3, PT ;  /* 0x000000030000720c */ /* 0x000fe20003f85270 */
[----:B-1----:R-:W-:Y:S01]  /*0840*/  @!UP0 ULEA UR6, UR7, UR6, 0x18 ;  /* 0x0000000607068291 */ /* 0x002fe2000f8ec03f */
[----:B------:R-:W-:Y:S01]  /*0850*/  ISETP.GE.U32.AND P6, PT, R10, 0x2, PT ;  /* 0x000000020a00780c */ /* 0x000fe20003fc6070 */
[----:B------:R-:W-:Y:S01]  /*0860*/  IMAD.IADD R2, R2, 0x1, -R9 ;  /* 0x0000000102027824 */ /* 0x000fe200078e0a09 */
[----:B------:R-:W-:Y:S01]  /*0870*/  VOTEU.ALL UP0, P0 ;  /* 0x00000000003f7886 */ /* 0x000fe20000000000 */
[----:B------:R-:W-:Y:S01]  /*0880*/  LOP3.LUT P0, RZ, R8, 0x7, RZ, 0xc0, !PT ;  /* 0x0000000708ff7812 */ /* 0x000fe2000780c0ff */
[----:B0-----:R-:W-:-:S02]  /*0890*/  IMAD.MOV R24, RZ, RZ, -R13 ;  /* 0x000000ffff187224 */ /* 0x001fc400078e0a0d */
[C---:B------:R-:W-:Y:S02]  /*08a0*/  ISETP.NE.AND P1, PT, R2.reuse, 0x3, PT ;  /* 0x000000030200780c */ /* 0x040fe40003f25270 */
[----:B---3--:R-:W-:Y:S01]  /*08b0*/  IMAD R9, R7, R24, R4 ;  /* 0x0000001807097224 */ /* 0x008fe200078e0204 */
[C---:B------:R-:W-:Y:S02]  /*08c0*/  ISETP.LT.U32.AND P0, PT, R23.reuse, 0x2, !P0 ;  /* 0x000000021700780c */ /* 0x040fe40004701070 */
[----:B------:R-:W-:Y:S01]  /*08d0*/  @P4 LEA.HI R0, R23, R23, RZ, 0x1 ;  /* 0x0000001717004211 */ /* 0x000fe200078f08ff */
[----:B------:R-:W0:Y:S02]  /*08e0*/  FENCE.VIEW.ASYNC.S ;  /* 0x00000000000073c6 */ /* 0x000e240000000000 */
[----:B0-----:R0:W1:Y:S01]  /*08f0*/  @!UP0 SYNCS.EXCH.64 URZ, [UR6+0x130], UR4 ;  /* 0x00013004063f85b2 */ /* 0x0010620008000100 */
[----:B------:R-:W-:Y:S02]  /*0900*/  ISETP.EQ.OR P1, PT, R2, RZ, !P1 ;  /* 0x000000ff0200720c */ /* 0x000fe40004f22670 */
[----:B------:R-:W-:-:S02]  /*0910*/  @P4 SHF.R.S32.HI R0, RZ, 0x1, R0 ;  /* 0x00000001ff004819 */ /* 0x000fc40000011400 */
[----:B------:R-:W-:Y:S02]  /*0920*/  ISETP.EQ.AND P1, PT, R5, RZ, P1 ;  /* 0x000000ff0500720c */ /* 0x000fe40000f22270 */
[----:B------:R-:W-:Y:S02]  /*0930*/  @P4 ISETP.NE.AND P5, PT, R0, R9, PT ;  /* 0x000000090000420c */ /* 0x000fe40003fa5270 */
[----:B------:R-:W-:Y:S02]  /*0940*/  SEL R9, RZ, 0x1, !P0 ;  /* 0x00000001ff097807 */ /* 0x000fe40004000000 */
[----:B------:R-:W-:Y:S02]  /*0950*/  @P4 SEL R22, RZ, 0x1, P5 ;  /* 0x00000001ff164807 */ /* 0x000fe40002800000 */
[----:B------:R-:W-:Y:S02]  /*0960*/  SEL R16, RZ, 0x1, !P1 ;  /* 0x00000001ff107807 */ /* 0x000fe40004800000 */
[----:B------:R-:W-:Y:S01]  /*0970*/  LOP3.LUT R22, R22, R9, RZ, 0xc0, !PT ;  /* 0x0000000916167212 */ /* 0x000fe200078ec0ff */
[----:B------:R0:W2:Y:S01]  /*0980*/  @!UP1 SYNCS.EXCH.64 URZ, [UR6+0x138], UR4 ;  /* 0x00013804063f95b2 */ /* 0x0000a20008000100 */
[----:B------:R-:W-:Y:S01]  /*0990*/  LOP3.LUT R0, R41, 0x7f, RZ, 0xc0, !PT ;  /* 0x0000007f29007812 */ /* 0x000fe200078ec0ff */
[----:B------:R-:W-:Y:S01]  /*09a0*/  NOP ;  /* 0x0000000000007918 */ /* 0x000fe20000000000 */
[----:B------:R-:W-:Y:S01]  /*09b0*/  SEL R16, R16, 0x2, P6 ;  /* 0x0000000210107807 */ /* 0x000fe20003000000 */
[----:B------:R-:W-:Y:S06]  /*09c0*/  @!P2 BRA `(.L_x_4) ;  /* 0x000000000008a947 */ /* 0x000fec0003800000 */
[----:B-12---:R-:W-:Y:S01]  /*09d0*/  UCGABAR_ARV ;  /* 0x00000000000079c7 */ /* 0x006fe20008000000 */
[----:B------:R-:W-:Y:S05]  /*09e0*/  BRA `(.L_x_5) ;  /* 0x0000000000047947 */ /* 0x000fea0003800000 */
.L_x_4:
[----:B-12---:R-:W-:Y:S01]  /*09f0*/  NOP ;  /* 0x0000000000007918 */ /* 0x006fe20000000000 */
.L_x_5:
[----:B------:R-:W1:Y:S01]  /*0a00*/  LDC R17, c[0x0][0x65c] ;  /* 0x00019700ff117b82 */ /* 0x000e620000000800 */
[----:B------:R-:W-:Y:S02]  /*0a10*/  IMAD.U32 R8, RZ, RZ, UR8 ;  /* 0x00000008ff087e24 */ /* 0x000fe4000f8e00ff */
[----:B------:R-:W-:Y:S01]  /*0a20*/  IMAD.MOV.U32 R9, RZ, RZ, RZ ;  /* 0x000000ffff097224 */ /* 0x000fe200078e00ff */
[----:B-1----:R-:W-:-:S04]  /*0a30*/  ISETP.NE.AND P1, PT, R17, 0x1, PT ;  /* 0x000000011100780c */ /* 0x002fc80003f25270 */
[----:B------:R-:W-:-:S09]  /*0a40*/  P2R R5, PR, RZ, 0x2 ;  /* 0x00000002ff057803 */ /* 0x000fd20000000000 */
[----:B------:R-:W1:Y:S01]  /*0a50*/  @P1 LDC R19, c[0x0][0x10] ;  /* 0x00000400ff131b82 */ /* 0x000e620000000800 */
[----:B------:R-:W-:Y:S02]  /*0a60*/  @P1 IMAD.MOV.U32 R5, RZ, RZ, RZ ;  /* 0x000000ffff051224 */ /* 0x000fe400078e00ff */
[----:B------:R-:W-:-:S05]  /*0a70*/  @P1 IMAD.MOV.U32 R13, RZ, RZ, RZ ;  /* 0x000000ffff0d1224 */ /* 0x000fca00078e00ff */
[----:B------:R-:W2:Y:S01]  /*0a80*/  @!P1 LDC R11, c[0x0][0xc] ;  /* 0x00000300ff0b9b82 */ /* 0x000ea20000000800 */
[----:B0-----:R-:W-:Y:S01]  /*0a90*/  ULDC UR4, c[0x0][0xc] ;  /* 0x0000030000047ab9 */ /* 0x001fe20000000800 */
[----:B------:R-:W-:Y:S01]  /*0aa0*/  ULDC UR5, c[0x0][0x10] ;  /* 0x0000040000057ab9 */ /* 0x000fe20000000800 */
[----:B------:R-:W-:Y:S01]  /*0ab0*/  ULDC UR6, c[0x0][0x14] ;  /* 0x0000050000067ab9 */ /* 0x000fe20000000800 */
[----:B------:R-:W-:-:S04]  /*0ac0*/  UIMAD.WIDE.U32 UR4, UR4, UR5, URZ ;  /* 0x00000005040472a5 */ /* 0x000fc8000f8e003f */
[----:B------:R-:W-:Y:S02]  /*0ad0*/  UIMAD.WIDE.U32 UR36, UR4, UR6, URZ ;  /* 0x00000006042472a5 */ /* 0x000fe4000f8e003f */
[----:B------:R-:W-:-:S04]  /*0ae0*/  UIMAD UR42, UR5, UR6, URZ ;  /* 0x00000006052a72a4 */ /* 0x000fc8000f8e023f */
[----:B------:R-:W-:Y:S01]  /*0af0*/  UIADD3 UR42, UR37, UR42, URZ ;  /* 0x0000002a252a7290 */ /* 0x000fe2000fffe03f */
[----:B-1----:R-:W-:-:S04]  /*0b00*/  @P1 IMAD.WIDE.U32 R18, R19, UR8, R4 ;  /* 0x0000000813121c25 */ /* 0x002fc8000f8e0004 */
[----:B------:R-:W-:Y:S02]  /*0b10*/  @P1 IMAD.IADD R19, R19, 0x1, R13 ;  /* 0x0000000113131824 */ /* 0x000fe400078e020d */
[----:B--2---:R-:W-:-:S04]  /*0b20*/  @!P1 IMAD.WIDE.U32 R8, R4, R11, R8 ;  /* 0x0000000b04089225 */ /* 0x004fc800078e0008 */
[----:B------:R-:W-:Y:S02]  /*0b30*/  @!P1 IMAD.MOV.U32 R18, RZ, RZ, R8 ;  /* 0x000000ffff129224 */ /* 0x000fe400078e0008 */
[----:B------:R-:W-:Y:S01]  /*0b40*/  @!P1 IMAD.MOV.U32 R19, RZ, RZ, R9 ;  /* 0x000000ffff139224 */ /* 0x000fe200078e0009 */
[----:B------:R-:W-:Y:S06]  /*0b50*/  @!P2 BRA `(.L_x_6) ;  /* 0x00000000000ca947 */ /* 0x000fec0003800000 */
[----:B------:R-:W-:Y:S01]  /*0b60*/  UCGABAR_WAIT ;  /* 0x0000000000007dc7 */ /* 0x000fe20008000000 */
[----:B------:R-:W-:Y:S01]  /*0b70*/  CCTL.IVALL ;  /* 0x00000000ff00798f */ /* 0x000fe20002000000 */
[----:B------:R-:W-:Y:S05]  /*0b80*/  BRA `(.L_x_7) ;  /* 0x0000000000047947 */ /* 0x000fea0003800000 */
.L_x_6:
[----:B------:R-:W-:Y:S06]  /*0b90*/  BAR.SYNC.DEFER_BLOCKING 0x0 ;  /* 0x0000000000007b1d */ /* 0x000fec0000010000 */
.L_x_7:
[----:B------:R-:W-:Y:S05]  /*0ba0*/  @!P3 BRA `(.L_x_8) ;  /* 0x0000002c006cb947 */ /* 0x000fea0003800000 */
[----:B------:R-:W-:-:S13]  /*0bb0*/  ISETP.GT.U32.AND P0, PT, R10, 0x1, PT ;  /* 0x000000010a00780c */ /* 0x000fda0003f04070 */
[----:B------:R-:W-:Y:S05]  /*0bc0*/  @P0 EXIT ;  /* 0x000000000000094d */ /* 0x000fea0003800000 */
[----:B------:R-:W-:Y:S01]  /*0bd0*/  ULDC.64 UR4, c[0x0][0x650] ;  /* 0x0001940000047ab9 */ /* 0x000fe20000000a00 */
[----:B------:R-:W-:Y:S01]  /*0be0*/  PRMT R8, RZ, 0x7610, R8 ;  /* 0x00007610ff087816 */ /* 0x000fe20000000008 */
[----:B------:R-:W-:Y:S01]  /*0bf0*/  IMAD.MOV.U32 R47, RZ, RZ, -0x1 ;  /* 0xffffffffff2f7424 */ /* 0x000fe200078e00ff */
[----:B------:R-:W-:Y:S01]  /*0c00*/  ISETP.GE.U32.AND P0, PT, R18, UR4, PT ;  /* 0x0000000412007c0c */ /* 0x000fe2000bf06070 */
[----:B------:R-:W-:Y:S02]  /*0c10*/  IMAD.MOV.U32 R44, RZ, RZ, -0x1 ;  /* 0xffffffffff2c7424 */ /* 0x000fe400078e00ff */
[----:B------:R-:W-:Y:S01]  /*0c20*/  IMAD.MOV.U32 R45, RZ, RZ, -0x1 ;  /* 0xffffffffff2d7424 */ /* 0x000fe200078e00ff */
[----:B------:R-:W-:-:S13]  /*0c30*/  ISETP.GE.U32.AND.EX P0, PT, R19, UR5, PT, P0 ;  /* 0x0000000513007c0c */ /* 0x000fda000bf06100 */
[----:B------:R-:W-:Y:S05]  /*0c40*/  @P0 BRA `(.L_x_9) ;  /* 0x0000000400240947 */ /* 0x000fea0003800000 */
[----:B------:R-:W0:Y:S01]  /*0c50*/  LDC.64 R20, c[0x0][0x628] ;  /* 0x00018a00ff147b82 */ /* 0x000e220000000a00 */
[----:B------:R-:W-:Y:S02]  /*0c60*/  IMAD.MOV.U32 R8, RZ, RZ, R18 ;  /* 0x000000ffff087224 */ /* 0x000fe400078e0012 */
[----:B------:R-:W-:-:S05]  /*0c70*/  IMAD.MOV.U32 R9, RZ, RZ, R19 ;  /* 0x000000ffff097224 */ /* 0x000fca00078e0013 */
[----:B------:R-:W1:Y:S08]  /*0c80*/  LDC R2, c[0x0][0x630] ;  /* 0x00018c00ff027b82 */ /* 0x000e700000000800 */
[----:B------:R-:W2:Y:S01]  /*0c90*/  LDC.64 R26, c[0x0][0x620] ;  /* 0x00018800ff1a7b82 */ /* 0x000ea20000000a00 */
[----:B0-----:R-:W-:-:S04]  /*0ca0*/  ISETP.NE.U32.AND P0, PT, R20, RZ, PT ;  /* 0x000000ff1400720c */ /* 0x001fc80003f05070 */
[----:B------:R-:W-:-:S13]  /*0cb0*/  ISETP.NE.AND.EX P0, PT, R21, RZ, PT, P0 ;  /* 0x000000ff1500720c */ /* 0x000fda0003f05300 */
[----:B-12---:R-:W-:Y:S05]  /*0cc0*/  @!P0 BRA `(.L_x_10) ;  /* 0x0000000000288947 */ /* 0x006fea0003800000 */
[----:B------:R-:W0:Y:S02]  /*0cd0*/  LDC R13, c[0x0][0x634] ;  /* 0x00018d00ff0d7b82 */ /* 0x000e240000000800 */
[----:B0-----:R-:W-:-:S05]  /*0ce0*/  IADD3 R13, P0, R18, R13, RZ ;  /* 0x0000000d120d7210 */ /* 0x001fca0007f1e0ff */
[----:B------:R-:W-:-:S04]  /*0cf0*/  IMAD.X R15, RZ, RZ, R19, P0 ;  /* 0x000000ffff0f7224 */ /* 0x000fc800000e0613 */
[----:B------:R-:W-:-:S04]  /*0d00*/  IMAD.WIDE.U32 R8, R15, R20, RZ ;  /* 0x000000140f087225 */ /* 0x000fc800078e00ff */
[----:B------:R-:W-:-:S04]  /*0d10*/  IMAD.WIDE.U32 R10, P0, R13, R21, R8 ;  /* 0x000000150d0a7225 */ /* 0x000fc80007800008 */
[----:B------:R-:W-:-:S04]  /*0d20*/  IMAD.WIDE.U32 R8, R13, R20, RZ ;  /* 0x000000140d087225 */ /* 0x000fc800078e00ff */
[----:B------:R-:W-:Y:S01]  /*0d30*/  IMAD.X R13, RZ, RZ, RZ, P0 ;  /* 0x000000ffff0d7224 */ /* 0x000fe200000e06ff */
[----:B------:R-:W-:Y:S01]  /*0d40*/  IADD3 RZ, P0, R9, R10, RZ ;  /* 0x0000000a09ff7210 */ /* 0x000fe20007f1e0ff */
[----:B------:R-:W-:-:S04]  /*0d50*/  IMAD.MOV.U32 R12, RZ, RZ, R11 ;  /* 0x000000ffff0c7224 */ /* 0x000fc800078e000b */
[----:B------:R-:W-:-:S08]  /*0d60*/  IMAD.WIDE.U32.X R8, R15, R21, R12, P0 ;  /* 0x000000150f087225 */ /* 0x000fd000000e040c */
.L_x_10:
[----:B------:R-:W0:Y:S01]  /*0d70*/  LDC.64 R28, c[0x0][0x640] ;  /* 0x00019000ff1c7b82 */ /* 0x000e220000000a00 */
[--C-:B------:R-:W-:Y:S01]  /*0d80*/  SHF.R.U64 R45, R8, R2, R9.reuse ;  /* 0x00000002082d7219 */ /* 0x100fe20000001209 */
[----:B------:R-:W-:Y:S01]  /*0d90*/  IMAD R24, R7, R24, R4 ;  /* 0x0000001807187224 */ /* 0x000fe200078e0204 */
[----:B------:R-:W-:Y:S02]  /*0da0*/  SHF.R.U32.HI R2, RZ, R2, R9 ;  /* 0x00000002ff027219 */ /* 0x000fe40000011609 */
[----:B------:R-:W-:-:S03]  /*0db0*/  IADD3 R5, P0, RZ, -R45, RZ ;  /* 0x8000002dff057210 */ /* 0x000fc60007f1e0ff */
[----:B------:R-:W1:Y:S02]  /*0dc0*/  LDC R10, c[0x0][0x618] ;  /* 0x00018600ff0a7b82 */ /* 0x000e640000000800 */
[----:B------:R-:W-:-:S04]  /*0dd0*/  IMAD.X R9, RZ, RZ, ~R2, P0 ;  /* 0x000000ffff097224 */ /* 0x000fc800000e0e02 */
[-C--:B------:R-:W-:Y:S02]  /*0de0*/  IMAD R2, R9, R26.reuse, RZ ;  /* 0x0000001a09027224 */ /* 0x080fe400078e02ff */
[----:B------:R-:W2:Y:S01]  /*0df0*/  LDC R14, c[0x0][0x608] ;  /* 0x00018200ff0e7b82 */ /* 0x000ea20000000800 */
[----:B------:R-:W-:-:S04]  /*0e00*/  IMAD.WIDE.U32 R8, R5, R26, R18 ;  /* 0x0000001a05087225 */ /* 0x000fc800078e0012 */
[----:B------:R-:W-:Y:S02]  /*0e10*/  IMAD R5, R5, R27, R2 ;  /* 0x0000001b05057224 */ /* 0x000fe400078e0202 */
[----:B------:R-:W-:Y:S01]  /*0e20*/  IMAD.MOV.U32 R27, RZ, RZ, 0x1 ;  /* 0x00000001ff1b7424 */ /* 0x000fe200078e00ff */
[----:B------:R-:W3:Y:S01]  /*0e30*/  LDC R20, c[0x0][0x658] ;  /* 0x00019600ff147b82 */ /* 0x000ee20000000800 */
[----:B------:R-:W-:Y:S01]  /*0e40*/  IMAD.IADD R5, R9, 0x1, R5 ;  /* 0x0000000109057824 */ /* 0x000fe200078e0205 */
[----:B0-----:R-:W-:Y:S01]  /*0e50*/  ISETP.NE.U32.AND P0, PT, R28, RZ, PT ;  /* 0x000000ff1c00720c */ /* 0x001fe20003f05070 */
[----:B------:R-:W-:-:S03]  /*0e60*/  IMAD.MOV.U32 R9, RZ, RZ, -0x1 ;  /* 0xffffffffff097424 */ /* 0x000fc600078e00ff */
[----:B------:R-:W-:Y:S02]  /*0e70*/  ISETP.NE.AND.EX P0, PT, R29, RZ, PT, P0 ;  /* 0x000000ff1d00720c */ /* 0x000fe40003f05300 */
[----:B------:R-:W0:Y:S01]  /*0e80*/  LDC R15, c[0x0][0x600] ;  /* 0x00018000ff0f7b82 */ /* 0x000e220000000800 */
[-CC-:B-1----:R-:W-:Y:S02]  /*0e90*/  SHF.R.U64 R12, R8, R10.reuse, R5.reuse ;  /* 0x0000000a080c7219 */ /* 0x182fe40000001205 */
[----:B------:R-:W-:-:S05]  /*0ea0*/  SHF.R.U32.HI R5, RZ, R10, R5 ;  /* 0x0000000aff057219 */ /* 0x000fca0000011605 */
[----:B------:R-:W1:Y:S01]  /*0eb0*/  LDC R21, c[0x0][0x648] ;  /* 0x00019200ff157b82 */ /* 0x000e620000000800 */
[-CC-:B--2---:R-:W-:Y:S02]  /*0ec0*/  SHF.R.U64 R30, R12, R14.reuse, R5.reuse ;  /* 0x0000000e0c1e7219 */ /* 0x184fe40000001205 */
[----:B------:R-:W-:-:S05]  /*0ed0*/  SHF.R.U32.HI R5, RZ, R14, R5 ;  /* 0x0000000eff057219 */ /* 0x000fca0000011605 */
[----:B------:R-:W2:Y:S01]  /*0ee0*/  LDC R25, c[0x0][0x638] ;  /* 0x00018e00ff197b82 */ /* 0x000ea20000000800 */
[-CC-:B---3--:R-:W-:Y:S02]  /*0ef0*/  SHF.R.U64 R14, R30, R20.reuse, R5.reuse ;  /* 0x000000141e0e7219 */ /* 0x188fe40000001205 */
[-C--:B------:R-:W-:Y:S02]  /*0f00*/  SHF.L.U32 R2, R9, R20.reuse, RZ ;  /* 0x0000001409027219 */ /* 0x080fe400000006ff */
[----:B------:R-:W-:Y:S01]  /*0f10*/  SHF.R.U32.HI R5, RZ, R20, R5 ;  /* 0x00000014ff057219 */ /* 0x000fe20000011605 */
[----:B------:R-:W-:Y:S01]  /*0f20*/  IMAD.MOV.U32 R4, RZ, RZ, R14 ;  /* 0x000000ffff047224 */ /* 0x000fe200078e000e */
[----:B------:R-:W-:Y:S01]  /*0f30*/  LOP3.LUT R7, RZ, R2, RZ, 0x33, !PT ;  /* 0x00000002ff077212 */ /* 0x000fe200078e33ff */
[----:B------:R-:W3:Y:S01]  /*0f40*/  LDC R26, c[0x0][0x610] ;  /* 0x00018400ff1a7b82 */ /* 0x000ee20000000800 */
[----:B------:R-:W-:Y:S05]  /*0f50*/  @!P0 BRA `(.L_x_11) ;  /* 0x0000000000288947 */ /* 0x000fea0003800000 */
[----:B------:R-:W4:Y:S02]  /*0f60*/  LDC R11, c[0x0][0x64c] ;  /* 0x00019300ff0b7b82 */ /* 0x000f240000000800 */
[----:B----4-:R-:W-:-:S05]  /*0f70*/  IADD3 R11, P0, R14, R11, RZ ;  /* 0x0000000b0e0b7210 */ /* 0x010fca0007f1e0ff */
        /* <DEDUP_REMOVED lines=8> */
.L_x_11:
[----:B-1----:R-:W-:Y:S01]  /*1000*/  SHF.R.U64 R4, R4, R21, R5 ;  /* 0x0000001504047219 */ /* 0x002fe20000001205 */
[----:B0-----:R-:W-:Y:S01]  /*1010*/  VIADD R5, R15, 0xffffffff ;  /* 0xffffffff0f057836 */ /* 0x001fe20000000000 */
[----:B------:R-:W-:Y:S02]  /*1020*/  SHF.L.U32 R2, R27, R20, RZ ;  /* 0x000000141b027219 */ /* 0x000fe400000006ff */
[----:B------:R-:W-:Y:S01]  /*1030*/  LOP3.LUT R7, R30, R7, RZ, 0xc0, !PT ;  /* 0x000000071e077212 */ /* 0x000fe200078ec0ff */
[----:B------:R-:W-:Y:S01]  /*1040*/  IMAD.MOV R8, RZ, RZ, -R4 ;  /* 0x000000ffff087224 */ /* 0x000fe200078e0a04 */
[----:B------:R-:W-:Y:S02]  /*1050*/  SEL R3, R3, R24, !P1 ;  /* 0x0000001803037207 */ /* 0x000fe40004800000 */
[----:B------:R-:W-:Y:S01]  /*1060*/  LOP3.LUT R5, R12, R5, RZ, 0xc0, !PT ;  /* 0x000000050c057212 */ /* 0x000fe200078ec0ff */
[----:B------:R-:W-:Y:S02]  /*1070*/  IMAD R4, R2, R4, R7 ;  /* 0x0000000402047224 */ /* 0x000fe400078e0207 */
[----:B--2---:R-:W-:-:S02]  /*1080*/  IMAD R2, R8, R25, R14 ;  /* 0x0000001908027224 */ /* 0x004fc400078e020e */
[----:B---3--:R-:W-:Y:S02]  /*1090*/  IMAD R3, R4, R26, R3 ;  /* 0x0000001a04037224 */ /* 0x008fe400078e0203 */
[----:B------:R-:W-:Y:S02]  /*10a0*/  IMAD R2, R2, R15, R5 ;  /* 0x0000000f02027224 */ /* 0x000fe400078e0205 */
[----:B------:R-:W-:-:S03]  /*10b0*/  IMAD.MOV.U32 R8, RZ, RZ, 0x1 ;  /* 0x00000001ff087424 */ /* 0x000fc600078e00ff */
[----:B------:R-:W-:Y:S02]  /*10c0*/  SEL R44, R2, R3, !P1 ;  /* 0x00000003022c7207 */ /* 0x000fe40004800000 */
[----:B------:R-:W-:-:S07]  /*10d0*/  SEL R47, R3, R2, !P1 ;  /* 0x00000002032f7207 */ /* 0x000fce0004800000 */
.L_x_9:
[----:B------:R-:W-:-:S08]  /*10e0*/  NOP ;  /* 0x0000000000007918 */ /* 0x000fd00000000000 */
[----:B------:R-:W0:Y:S02]  /*10f0*/  USETMAXREG.TRY_ALLOC.CTAPOOL UP0, 0xe8 ;  /* 0x000000e8000079c8 */ /* 0x000e240008000600 */
[----:B0-----:R-:W-:-:S13]  /*1100*/  PLOP3.LUT P0, PT, PT, PT, UP0, 0x80, 0x0 ;  /* 0x000000000000781c */ /* 0x001fda0003f0f008 */
[----:B------:R-:W-:Y:S05]  /*1110*/  @!P0 BRA `(.L_x_9) ;  /* 0xfffffffc00f08947 */ /* 0x000fea000383ffff */
[----:B------:R-:W-:Y:S01]  /*1120*/  ULDC.64 UR4, c[0x0][0x598] ;  /* 0x0001660000047ab9 */ /* 0x000fe20000000a00 */
[----:B------:R-:W-:Y:S01]  /*1130*/  ULDC.64 UR38, c[0x0][0x208] ;  /* 0x0000820000267ab9 */ /* 0x000fe20000000a00 */
[----:B------:R-:W-:-:S04]  /*1140*/  ISETP.NE.U32.AND P0, PT, RZ, UR4, PT ;  /* 0x00000004ff007c0c */ /* 0x000fc8000bf05070 */
[----:B------:R-:W-:-:S13]  /*1150*/  ISETP.NE.AND.EX P0, PT, RZ, UR5, PT, P0 ;  /* 0x00000005ff007c0c */ /* 0x000fda000bf05300 */
[----:B------:R-:W-:Y:S05]  /*1160*/  @!P0 BRA `(.L_x_12) ;  /* 0x00000000001c8947 */ /* 0x000fea0003800000 */
[----:B------:R-:W0:Y:S02]  /*1170*/  LDC.64 R2, c[0x0][0x598] ;  /* 0x00016600ff027b82 */ /* 0x000e240000000a00 */
[----:B0-----:R-:W2:Y:S02]  /*1180*/  LDG.E.64 R2, desc[UR38][R2.64] ;  /* 0x0000002602027981 */ /* 0x001ea4000c1e1b00 */
[----:B--2---:R-:W-:-:S04]  /*1190*/  ISETP.NE.U32.AND P0, PT, R2, RZ, PT ;  /* 0x000000ff0200720c */ /* 0x004fc80003f05070 */
[----:B------:R-:W-:-:S13]  /*11a0*/  ISETP.NE.AND.EX P0, PT, R3, RZ, PT, P0 ;  /* 0x000000ff0300720c */ /* 0x000fda0003f05300 */
[----:B------:R-:W-:Y:S05]  /*11b0*/  @!P0 BRA `(.L_x_12) ;  /* 0x0000000000088947 */ /* 0x000fea0003800000 */
[----:B------:R0:W5:Y:S01]  /*11c0*/  LD.E R34, desc[UR38][R2.64] ;  /* 0x0000002602227980 */ /* 0x000162000c101900 */
[----:B------:R-:W-:Y:S05]  /*11d0*/  BRA `(.L_x_13) ;  /* 0x0000000000247947 */ /* 0x000fea0003800000 */
.L_x_12:
[----:B------:R-:W-:Y:S02]  /*11e0*/  ULDC.64 UR4, c[0x0][0x588] ;  /* 0x0001620000047ab9 */ /* 0x000fe40000000a00 */
[----:B------:R-:W-:-:S04]  /*11f0*/  ISETP.NE.U32.AND P0, PT, RZ, UR4, PT ;  /* 0x00000004ff007c0c */ /* 0x000fc8000bf05070 */
[----:B------:R-:W-:-:S13]  /*1200*/  ISETP.NE.AND.EX P0, PT, RZ, UR5, PT, P0 ;  /* 0x00000005ff007c0c */ /* 0x000fda000bf05300 */
[----:B------:R-:W-:Y:S05]  /*1210*/  @!P0 BRA `(.L_x_14) ;  /* 0x00000000000c8947 */ /* 0x000fea0003800000 */
[----:B------:R-:W0:Y:S02]  /*1220*/  LDC.64 R34, c[0x0][0x588] ;  /* 0x00016200ff227b82 */ /* 0x000e240000000a00 */
[----:B0-----:R1:W5:Y:S01]  /*1230*/  LDG.E R34, desc[UR38][R34.64] ;  /* 0x0000002622227981 */ /* 0x001362000c1e1900 */
[----:B------:R-:W-:Y:S05]  /*1240*/  BRA `(.L_x_13) ;  /* 0x0000000000087947 */ /* 0x000fea0003800000 */
.L_x_14:
[----:B------:R-:W-:Y:S02]  /*1250*/  ULDC UR4, c[0x0][0x580] ;  /* 0x0001600000047ab9 */ /* 0x000fe40000000800 */
[----:B------:R-:W-:-:S07]  /*1260*/  IMAD.U32 R34, RZ, RZ, UR4 ;  /* 0x00000004ff227e24 */ /* 0x000fce000f8e00ff */
.L_x_13:
[----:B------:R-:W-:Y:S02]  /*1270*/  ULDC.64 UR4, c[0x0][0x5a0] ;  /* 0x0001680000047ab9 */ /* 0x000fe40000000a00 */
[----:B------:R-:W-:-:S04]  /*1280*/  ISETP.NE.U32.AND P0, PT, RZ, UR4, PT ;  /* 0x00000004ff007c0c */ /* 0x000fc8000bf05070 */
[----:B------:R-:W-:-:S13]  /*1290*/  ISETP.NE.AND.EX P0, PT, RZ, UR5, PT, P0 ;  /* 0x00000005ff007c0c */ /* 0x000fda000bf05300 */
[----:B------:R-:W-:Y:S05]  /*12a0*/  @!P0 BRA `(.L_x_15) ;  /* 0x00000000001c8947 */ /* 0x000fea0003800000 */
[----:B0-----:R-:W0:Y:S02]  /*12b0*/  LDC.64 R2, c[0x0][0x5a0] ;  /* 0x00016800ff027b82 */ /* 0x001e240000000a00 */
[----:B0-----:R-:W2:Y:S02]  /*12c0*/  LDG.E.64 R2, desc[UR38][R2.64] ;  /* 0x0000002602027981 */ /* 0x001ea4000c1e1b00 */
[----:B--2---:R-:W-:-:S04]  /*12d0*/  ISETP.NE.U32.AND P0, PT, R2, RZ, PT ;  /* 0x000000ff0200720c */ /* 0x004fc80003f05070 */
[----:B------:R-:W-:-:S13]  /*12e0*/  ISETP.NE.AND.EX P0, PT, R3, RZ, PT, P0 ;  /* 0x000000ff0300720c */ /* 0x000fda0003f05300 */
[----:B------:R-:W-:Y:S05]  /*12f0*/  @!P0 BRA `(.L_x_15) ;  /* 0x0000000000088947 */ /* 0x000fea0003800000 */
[----:B-1----:R0:W5:Y:S01]  /*1300*/  LD.E R35, desc[UR38][R2.64] ;  /* 0x0000002602237980 */ /* 0x002162000c101900 */
[----:B------:R-:W-:Y:S05]  /*1310*/  BRA `(.L_x_16) ;  /* 0x0000000000247947 */ /* 0x000fea0003800000 */
.L_x_15:
[----:B------:R-:W-:Y:S02]  /*1320*/  ULDC.64 UR4, c[0x0][0x590] ;  /* 0x0001640000047ab9 */ /* 0x000fe40000000a00 */
[----:B------:R-:W-:-:S04]  /*1330*/  ISETP.NE.U32.AND P0, PT, RZ, UR4, PT ;  /* 0x00000004ff007c0c */ /* 0x000fc8000bf05070 */
[----:B------:R-:W-:-:S13]  /*1340*/  ISETP.NE.AND.EX P0, PT, RZ, UR5, PT, P0 ;  /* 0x00000005ff007c0c */ /* 0x000fda000bf05300 */
[----:B------:R-:W-:Y:S05]  /*1350*/  @!P0 BRA `(.L_x_17) ;  /* 0x00000000000c8947 */ /* 0x000fea0003800000 */
[----:B0-----:R-:W1:Y:S02]  /*1360*/  LDC.64 R2, c[0x0][0x590] ;  /* 0x00016400ff027b82 */ /* 0x001e640000000a00 */
[----:B-1----:R1:W5:Y:S01]  /*1370*/  LDG.E R35, desc[UR38][R2.64] ;  /* 0x0000002602237981 */ /* 0x002362000c1e1900 */
[----:B------:R-:W-:Y:S05]  /*1380*/  BRA `(.L_x_16) ;  /* 0x0000000000087947 */ /* 0x000fea0003800000 */
.L_x_17:
[----:B------:R-:W-:Y:S02]  /*1390*/  ULDC UR4, c[0x0][0x584] ;  /* 0x0001610000047ab9 */ /* 0x000fe40000000800 */
[----:B-1----:R-:W-:-:S07]  /*13a0*/  IMAD.U32 R35, RZ, RZ, UR4 ;  /* 0x00000004ff237e24 */ /* 0x002fce000f8e00ff */
.L_x_16:
[----:B------:R-:W-:-:S13]  /*13b0*/  LOP3.LUT P0, RZ, R8, 0xff, RZ, 0xc0, !PT ;  /* 0x000000ff08ff7812 */ /* 0x000fda000780c0ff */
[----:B------:R-:W-:Y:S05]  /*13c0*/  @!P0 EXIT ;  /* 0x000000000000894d */ /* 0x000fea0003800000 */
[----:B------:R-:W-:Y:S01]  /*13d0*/  ULDC.64 UR6, c[0x0][0x288] ;  /* 0x0000a20000067ab9 */ /* 0x000fe20000000a00 */
[----:B------:R-:W-:Y:S01]  /*13e0*/  LOP3.LUT R6, R6, 0x1, RZ, 0xc0, !PT ;  /* 0x0000000106067812 */ /* 0x000fe200078ec0ff */
[----:B------:R-:W-:Y:S01]  /*13f0*/  UIADD3 UR4, UR7, 0xf, URZ ;  /* 0x0000000f07047890 */ /* 0x000fe2000fffe03f */
[----:B01----:R-:W-:Y:S01]  /*1400*/  SHF.R.U32.HI R2, RZ, 0x1, R0 ;  /* 0x00000001ff027819 */ /* 0x003fe20000011600 */
[----:B------:R-:W-:Y:S01]  /*1410*/  IMAD.U32 R5, RZ, RZ, UR6 ;  /* 0x00000006ff057e24 */ /* 0x000fe2000f8e00ff */
[----:B------:R-:W-:Y:S01]  /*1420*/  SHF.R.U32.HI R0, RZ, 0x2, R41 ;  /* 0x00000002ff007819 */ /* 0x000fe20000011629 */
[----:B------:R-:W-:Y:S01]  /*1430*/  USHF.R.S32.HI UR5, URZ, 0x1f, UR4 ;  /* 0x0000001f3f057899 */ /* 0x000fe20008011404 */
[----:B------:R-:W-:Y:S01]  /*1440*/  IMAD.SHL.U32 R3, R6, 0x40, RZ ;  /* 0x0000004006037824 */ /* 0x000fe200078e00ff */
[----:B------:R-:W-:Y:S01]  /*1450*/  LOP3.LUT R33, R2, 0x30, RZ, 0xc0, !PT ;  /* 0x0000003002217812 */ /* 0x000fe200078ec0ff */
[----:B------:R-:W-:Y:S01]  /*1460*/  ULDC.64 UR6, c[0x0][0x5c8] ;  /* 0x0001720000067ab9 */ /* 0x000fe20000000a00 */
[----:B------:R-:W-:Y:S01]  /*1470*/  LOP3.LUT R0, R0, 0x7, RZ, 0xc0, !PT ;  /* 0x0000000700007812 */ /* 0x000fe200078ec0ff */
[----:B------:R-:W-:Y:S01]  /*1480*/  ULEA.HI UR5, UR5, UR4, URZ, 0x4 ;  /* 0x0000000405057291 */ /* 0x000fe2000f8f203f */
[----:B------:R-:W-:Y:S01]  /*1490*/  LOP3.LUT R40, R41, 0x3, RZ, 0xc0, !PT ;  /* 0x0000000329287812 */ /* 0x000fe200078ec0ff */
[----:B------:R-:W-:Y:S01]  /*14a0*/  USHF.L.U32 UR45, UR6, 0x8, URZ ;  /* 0x00000008062d7899 */ /* 0x000fe2000800063f */
[--C-:B------:R-:W-:Y:S01]  /*14b0*/  LOP3.LUT R32, R3, 0x40, R0.reuse, 0xe2, !PT ;  /* 0x0000004003207812 */ /* 0x100fe200078ee200 */
[----:B------:R-:W-:Y:S01]  /*14c0*/  USHF.R.S32.HI UR43, URZ, 0x4, UR5 ;  /* 0x000000043f2b7899 */ /* 0x000fe20008011405 */
[-C--:B------:R-:W-:Y:S01]  /*14d0*/  IADD3 R3, RZ, -R33.reuse, -R0 ;  /* 0x80000021ff037210 */ /* 0x080fe20007ffe800 */
[----:B------:R-:W-:Y:S01]  /*14e0*/  ULDC UR4, c[0x0][0x284] ;  /* 0x0000a10000047ab9 */ /* 0x000fe20000000800 */
[C---:B------:R-:W-:Y:S01]  /*14f0*/  LOP3.LUT R42, R41.reuse, 0x80, RZ, 0xc0, !PT ;  /* 0x00000080292a7812 */ /* 0x040fe200078ec0ff */
[----:B------:R-:W-:Y:S01]  /*1500*/  UISETP.LT.AND UP0, UPT, UR43, 0x1, UPT ;  /* 0x000000012b00788c */ /* 0x000fe2000bf01270 */
[----:B------:R-:W-:Y:S01]  /*1510*/  LOP3.LUT R32, R32, R33, RZ, 0xfc, !PT ;  /* 0x0000002120207212 */ /* 0x000fe200078efcff */
[----:B------:R-:W-:Y:S01]  /*1520*/  IMAD R3, R6, -0x40, R3 ;  /* 0xffffffc006037824 */ /* 0x000fe200078e0203 */
[----:B------:R-:W-:Y:S01]  /*1530*/  LOP3.LUT R48, R16, 0x1, RZ, 0xfc, !PT ;  /* 0x0000000110307812 */ /* 0x000fe200078efcff */
[----:B------:R-:W-:Y:S01]  /*1540*/  USEL UR46, UR43, 0x1, UP0 ;  /* 0x000000012b2e7887 */ /* 0x000fe20008000000 */
[----:B------:R-:W-:Y:S01]  /*1550*/  IMAD R40, R40, -0x2, R5 ;  /* 0xfffffffe28287824 */ /* 0x000fe200078e0205 */
[----:B------:R-:W-:Y:S01]  /*1560*/  SHF.R.U32.HI R42, RZ, 0x7, R42 ;  /* 0x00000007ff2a7819 */ /* 0x000fe2000001162a */
[----:B------:R-:W-:Y:S01]  /*1570*/  IMAD.SHL.U32 R41, R41, 0x2, RZ ;  /* 0x0000000229297824 */ /* 0x000fe200078e00ff */
[----:B------:R-:W-:Y:S01]  /*1580*/  USHF.L.U64.HI UR44, UR6, 0x8, UR7 ;  /* 0x00000008062c7899 */ /* 0x000fe20008010207 */
[----:B------:R-:W-:Y:S01]  /*1590*/  VIADD R43, R3, UR4 ;  /* 0x00000004032b7c36 */ /* 0x000fe20008000000 */
[----:B------:R-:W-:Y:S01]  /*15a0*/  ULOP3.LUT UR49, UR45, 0x2, URZ, 0xfc, !UPT ;  /* 0x000000022d317892 */ /* 0x000fe2000f8efc3f */
[----:B------:R-:W-:Y:S01]  /*15b0*/  IMAD.MOV.U32 R33, RZ, RZ, RZ ;  /* 0x000000ffff217224 */ /* 0x000fe200078e00ff */
[----:B------:R-:W-:Y:S01]  /*15c0*/  UIADD3 UR46, UR43, -UR46, URZ ;  /* 0x8000002e2b2e7290 */ /* 0x000fe2000fffe03f */
[----:B------:R-:W-:Y:S01]  /*15d0*/  UMOV UR40, URZ ;  /* 0x0000003f00287c82 */ /* 0x000fe20008000000 */
[----:B------:R-:W-:-:S10]  /*15e0*/  UMOV UR41, URZ ;  /* 0x0000003f00297c82 */ /* 0x000fd40008000000 */
.L_x_61:
[----:B0-----:R-:W0:Y:S01]  /*15f0*/  SHFL.IDX PT, R0, R42, RZ, 0x1f ;  /* 0x00001fff2a007589 */ /* 0x001e2200000e0000 */
[----:B------:R-:W1:Y:S01]  /*1600*/  S2UR UR6, SR_CgaCtaId ;  /* 0x00000000000679c3 */ /* 0x000e620000008800 */
[----:B------:R-:W-:Y:S01]  /*1610*/  UMOV UR47, 0x400 ;  /* 0x00000400002f7882 */ /* 0x000fe20000000000 */
[----:B0-----:R-:W-:Y:S01]  /*1620*/  R2UR UR4, R0 ;  /* 0x00000000000472ca */ /* 0x001fe200000e0000 */
[----:B-1----:R-:W-:-:S12]  /*1630*/  ULEA UR47, UR6, UR47, 0x18 ;  /* 0x0000002f062f7291 */ /* 0x002fd8000f8ec03f */
[----:B------:R-:W-:-:S04]  /*1640*/  ULEA.HI UR5, UR4, UR4, URZ, 0x1 ;  /* 0x0000000404057291 */ /* 0x000fc8000f8f083f */
[----:B------:R-:W-:-:S04]  /*1650*/  ULOP3.LUT UR5, UR5, 0x1ffffe, URZ, 0xc0, !UPT ;  /* 0x001ffffe05057892 */ /* 0x000fc8000f8ec03f */
[----:B------:R-:W-:-:S03]  /*1660*/  UIADD3 UR5, UR4, -UR5, URZ ;  /* 0x8000000504057290 */ /* 0x000fc6000fffe03f */
[----:B------:R-:W-:Y:S01]  /*1670*/  ULDC UR4, c[0x0][0x28c] ;  /* 0x0000a30000047ab9 */ /* 0x000fe20000000800 */
[----:B------:R-:W-:Y:S01]  /*1680*/  ULEA UR5, UR5, UR47, 0xb ;  /* 0x0000002f05057291 */ /* 0x000fe2000f8e583f */
[----:B------:R-:W-:-:S03]  /*1690*/  ISETP.LT.AND P0, PT, RZ, UR4, PT ;  /* 0x00000004ff007c0c */ /* 0x000fc6000bf01270 */
[----:B------:R-:W-:-:S04]  /*16a0*/  UIADD3 UR5, UR5, 0x200, URZ ;  /* 0x0000020005057890 */ /* 0x000fc8000fffe03f */
[----:B------:R-:W-:-:S04]  /*16b0*/  USHF.R.U32.HI UR5, URZ, 0x4, UR5 ;  /* 0x000000043f057899 */ /* 0x000fc80008011605 */
[----:B------:R-:W-:-:S04]  /*16c0*/  ULOP3.LUT UR5, UR5, 0x3fff, URZ, 0xc0, !UPT ;  /* 0x00003fff05057892 */ /* 0x000fc8000f8ec03f */
[----:B------:R-:W-:Y:S01]  /*16d0*/  ULOP3.LUT UR48, UR5, 0x10000, URZ, 0xfc, !UPT ;  /* 0x0001000005307892 */ /* 0x000fe2000f8efc3f */
[----:B---3-5:R-:W-:Y:S11]  /*16e0*/  @P0 BRA `(.L_x_18) ;  /* 0x0000000000400947 */ /* 0x028ff60003800000 */
[----:B------:R-:W-:Y:S01]  /*16f0*/  MOV R0, 0x0 ;  /* 0x0000000000007802 */ /* 0x000fe20000000f00 */
[----:B------:R-:W-:Y:S01]  /*1700*/  ULDC.64 UR4, c[0x4][0x68] ;  /* 0x01001a0000047ab9 */ /* 0x000fe20000000a00 */
[----:B------:R-:W-:Y:S01]  /*1710*/  ULDC.64 UR6, c[0x4][0x8] ;  /* 0x0100020000067ab9 */ /* 0x000fe20000000a00 */
[----:B------:R-:W-:Y:S01]  /*1720*/  IMAD.U32 R4, RZ, RZ, UR4 ;  /* 0x00000004ff047e24 */ /* 0x000fe2000f8e00ff */
[----:B------:R0:W1:Y:S01]  /*1730*/  LDC.64 R2, c[0x4][R0] ;  /* 0x0100000000027b82 */ /* 0x0000620000000a00 */
[----:B------:R-:W-:Y:S01]  /*1740*/  IMAD.U32 R5, RZ, RZ, UR5 ;  /* 0x00000005ff057e24 */ /* 0x000fe2000f8e00ff */
[----:B------:R-:W-:Y:S01]  /*1750*/  ULDC.64 UR4, c[0x4][0x70] ;  /* 0x01001c0000047ab9 */ /* 0x000fe20000000a00 */
[----:B------:R-:W-:Y:S02]  /*1760*/  IMAD.U32 R10, RZ, RZ, UR6 ;  /* 0x00000006ff0a7e24 */ /* 0x000fe4000f8e00ff */
[----:B------:R-:W-:Y:S02]  /*1770*/  IMAD.U32 R6, RZ, RZ, UR4 ;  /* 0x00000004ff067e24 */ /* 0x000fe4000f8e00ff */
[----:B------:R-:W-:-:S02]  /*1780*/  IMAD.U32 R7, RZ, RZ, UR5 ;  /* 0x00000005ff077e24 */ /* 0x000fc4000f8e00ff */
[----:B------:R-:W-:Y:S02]  /*1790*/  IMAD.U32 R11, RZ, RZ, UR7 ;  /* 0x00000007ff0b7e24 */ /* 0x000fe4000f8e00ff */
[----:B------:R-:W-:Y:S02]  /*17a0*/  IMAD.MOV.U32 R8, RZ, RZ, 0x1e1 ;  /* 0x000001e1ff087424 */ /* 0x000fe400078e00ff */
[----:B------:R-:W-:Y:S02]  /*17b0*/  IMAD.MOV.U32 R12, RZ, RZ, 0x1 ;  /* 0x00000001ff0c7424 */ /* 0x000fe400078e00ff */
[----:B0-----:R-:W-:-:S07]  /*17c0*/  IMAD.MOV.U32 R13, RZ, RZ, RZ ;  /* 0x000000ffff0d7224 */ /* 0x001fce00078e00ff */
[----:B------:R-:W-:-:S07]  /*17d0*/  LEPC R20, `(.L_x_18) ;  /* 0x000000001014794e */ /* 0x000fce0000000000 */
[----:B-1---5:R-:W-:Y:S05]  /*17e0*/  CALL.ABS.NOINC R2 ;  /* 0x0000000002007343 */ /* 0x022fea0003c00000 */
.L_x_18:
[----:B------:R-:W-:-:S13]  /*17f0*/  ISETP.NE.AND P0, PT, R48, 0x3, PT ;  /* 0x000000033000780c */ /* 0x000fda0003f05270 */
[----:B------:R-:W-:Y:S05]  /*1800*/  @!P0 BRA `(.L_x_19) ;  /* 0x0000000000048947 */ /* 0x000fea0003800000 */
[----:B------:R-:W-:Y:S01]  /*1810*/  BPT.TRAP 0x1 ;  /* 0x000000040000795c */ /* 0x000fe20000300000 */
.L_x_19:
[----:B------:R-:W-:Y:S02]  /*1820*/  IMAD.U32 R3, RZ, RZ, UR41 ;  /* 0x00000029ff037e24 */ /* 0x000fe4000f8e00ff */
[----:B------:R-:W-:-:S03]  /*1830*/  IMAD.U32 R0, RZ, RZ, UR40 ;  /* 0x00000028ff007e24 */ /* 0x000fc6000f8e00ff */
[----:B------:R-:W-:Y:S02]  /*1840*/  LEA R3, R3, UR47, 0x3 ;  /* 0x0000002f03037c11 */ /* 0x000fe4000f8e18ff */
[----:B------:R-:W-:-:S04]  /*1850*/  SHF.L.U32 R0, R0, 0x1f, RZ ;  /* 0x0000001f00007819 */ /* 0x000fc800000006ff */
[----:B------:R0:W1:Y:S01]  /*1860*/  SYNCS.PHASECHK.TRANS64.TRYWAIT P1, [R3+URZ], R0 ;  /* 0x00000000030075a7 */ /* 0x000062000802017f */
[----:B------:R-:W-:Y:S05]  /*1870*/  @!P0 BRA `(.L_x_20) ;  /* 0x0000000000048947 */ /* 0x000fea0003800000 */
[----:B------:R-:W-:Y:S01]  /*1880*/  BPT.TRAP 0x1 ;  /* 0x000000040000795c */ /* 0x000fe20000300000 */
.L_x_20:
[----:B------:R-:W-:-:S05]  /*1890*/  IMAD.U32 R2, RZ, RZ, UR46 ;  /* 0x0000002eff027e24 */ /* 0x000fca000f8e00ff */
[----:B------:R-:W-:Y:S01]  /*18a0*/  ISETP.GE.AND P2, PT, R2, 0x1, PT ;  /* 0x000000010200780c */ /* 0x000fe20003f46270 */
[----:B-1----:R-:W-:-:S12]  /*18b0*/  @P1 BRA `(.L_x_21) ;  /* 0x0000000000081947 */ /* 0x002fd80003800000 */
[----:B------:R-:W1:Y:S02]  /*18c0*/  SYNCS.PHASECHK.TRANS64.TRYWAIT P1, [R3+URZ], R0 ;  /* 0x00000000030075a7 */ /* 0x000e64000802017f */
[----:B-1----:R-:W-:Y:S05]  /*18d0*/  @!P1 BRA `(.L_x_22) ;  /* 0x0000003c006c9947 */ /* 0x002fea0003800000 */
.L_x_21:
[----:B------:R-:W-:Y:S05]  /*18e0*/  WARPSYNC.ALL ;  /* 0x0000000000007948 */ /* 0x000fea0003800000 */
[----:B------:R-:W-:Y:S01]  /*18f0*/  UIADD3 UR4, UR47, 0x36200, URZ ;  /* 0x000362002f047890 */ /* 0x000fe2000fffe03f */
[----:B------:R-:W-:Y:S01]  /*1900*/  WARPGROUP.ARRIVE ;  /* 0x00000000000079c5 */ /* 0x000fe20000000000 */
[----:B------:R-:W-:Y:S01]  /*1910*/  UMOV UR5, 0xc0000010 ;  /* 0xc000001000057882 */ /* 0x000fe20000000000 */
[----:B------:R-:W-:Y:S01]  /*1920*/  UMOV UR7, 0xc0000000 ;  /* 0xc000000000077882 */ /* 0x000fe20000000000 */
[----:B------:R-:W-:-:S04]  /*1930*/  USHF.R.U32.HI UR4, URZ, 0x4, UR4 ;  /* 0x000000043f047899 */ /* 0x000fc80008011604 */
[----:B------:R-:W-:-:S04]  /*1940*/  ULOP3.LUT UR4, UR4, 0x3fff, URZ, 0xc0, !UPT ;  /* 0x00003fff04047892 */ /* 0x000fc8000f8ec03f */
[----:B------:R-:W-:Y:S02]  /*1950*/  ULOP3.LUT UR11, UR4, 0x10000, URZ, 0xfc, !UPT ;  /* 0x00010000040b7892 */ /* 0x000fe4000f8efc3f */
[----:B------:R-:W-:Y:S02]  /*1960*/  UIMAD UR4, UR41, 0x300, UR48 ;  /* 0x00000300290478a4 */ /* 0x000fe4000f8e0230 */
[----:B------:R-:W-:Y:S02]  /*1970*/  ULEA UR6, UR41, UR11, 0x4 ;  /* 0x0000000b29067291 */ /* 0x000fe4000f8e203f */
[----:B------:R-:W-:Y:S02]  /*1980*/  UIADD3 UR8, UR4, 0x100, URZ ;  /* 0x0000010004087890 */ /* 0x000fe4000fffe03f */
[----:B------:R-:W-:-:S05]  /*1990*/  UIADD3 UR9, UR4, 0x200, URZ ;  /* 0x0000020004097890 */ /* 0x000fca000fffe03f */
[----:B------:R-:W-:Y:S01]  /*19a0*/  HGMMA.64x8x16.F32.BF16 R36, gdesc[UR4], RZ, !UPT, gsb0 ;  /* 0x00000000042479f0 */ /* 0x000fe2000c0018ff */
[----:B------:R-:W-:Y:S01]  /*19b0*/  UMOV UR4, UR8 ;  /* 0x0000000800047c82 */ /* 0x000fe20008000000 */
[----:B------:R-:W-:Y:S01]  /*19c0*/  UMOV UR5, 0xc0000010 ;  /* 0xc000001000057882 */ /* 0x000fe20000000000 */
[----:B------:R-:W-:Y:S02]  /*19d0*/  WARPGROUP.DEPBAR.LE gsb0, 0x0 ;  /* 0x00008000000079c5 */ /* 0x000fe40000010000 */
[----:B------:R-:W-:-:S06]  /*19e0*/  WARPGROUP.ARRIVE ;  /* 0x00000000000079c5 */ /* 0x000fcc0000000000 */
[----:B------:R-:W-:Y:S01]  /*19f0*/  HGMMA.64x8x16.F32.BF16 R28, gdesc[UR4], RZ, !UPT, gsb0 ;  /* 0x00000000041c79f0 */ /* 0x000fe2000c0018ff */
[----:B------:R-:W-:Y:S01]  /*1a00*/  UMOV UR4, UR9 ;  /* 0x0000000900047c82 */ /* 0x000fe20008000000 */
[----:B------:R-:W-:Y:S01]  /*1a10*/  UMOV UR5, 0xc0000010 ;  /* 0xc000001000057882 */ /* 0x000fe20000000000 */
[----:B------:R-:W-:Y:S02]  /*1a20*/  WARPGROUP.DEPBAR.LE gsb0, 0x0 ;  /* 0x00008000000079c5 */ /* 0x000fe40000010000 */
[----:B------:R-:W-:-:S06]  /*1a30*/  WARPGROUP.ARRIVE ;  /* 0x00000000000079c5 */ /* 0x000fcc0000000000 */
[----:B------:R-:W-:Y:S03]  /*1a40*/  HGMMA.64x8x16.F32.BF16 R24, gdesc[UR4], RZ, !UPT, gsb0 ;  /* 0x00000000041879f0 */ /* 0x000fe6000c0018ff */
[----:B------:R-:W-:Y:S02]  /*1a50*/  WARPGROUP.DEPBAR.LE gsb0, 0x0 ;  /* 0x00008000000079c5 */ /* 0x000fe40000010000 */
[----:B------:R-:W-:Y:S05]  /*1a60*/  @!P2 BRA `(.L_x_23) ;  /* 0x0000000000e8a947 */ /* 0x000fea0003800000 */
[----:B------:R-:W-:Y:S01]  /*1a70*/  UIADD3 UR4, UR41, 0x1, URZ ;  /* 0x0000000129047890 */ /* 0x000fe2000fffe03f */
[----:B01----:R-:W-:Y:S02]  /*1a80*/  IMAD.U32 R0, RZ, RZ, UR46 ;  /* 0x0000002eff007e24 */ /* 0x003fe4000f8e00ff */
[----:B------:R-:W-:Y:S01]  /*1a90*/  IMAD.U32 R2, RZ, RZ, UR41 ;  /* 0x00000029ff027e24 */ /* 0x000fe2000f8e00ff */
[----:B------:R-:W-:-:S04]  /*1aa0*/  UISETP.NE.AND UP0, UPT, UR4, 0x12, UPT ;  /* 0x000000120400788c */ /* 0x000fc8000bf05270 */
[----:B------:R-:W-:Y:S02]  /*1ab0*/  USEL UR5, URZ, 0x1, UP0 ;  /* 0x000000013f057887 */ /* 0x000fe40008000000 */
[----:B------:R-:W-:Y:S02]  /*1ac0*/  USEL UR8, UR4, URZ, UP0 ;  /* 0x0000003f04087287 */ /* 0x000fe40008000000 */
[----:B------:R-:W-:-:S06]  /*1ad0*/  ULOP3.LUT UR5, UR40, UR5, URZ, 0x3c, !UPT ;  /* 0x0000000528057292 */ /* 0x000fcc000f8e3c3f */
[----:B------:R-:W-:-:S07]  /*1ae0*/  IMAD.U32 R5, RZ, RZ, UR5 ;  /* 0x00000005ff057e24 */ /* 0x000fce000f8e00ff */
.L_x_30:
[----:B------:R-:W-:Y:S05]  /*1af0*/  @!P0 BRA `(.L_x_24) ;  /* 0x0000000000048947 */ /* 0x000fea0003800000 */
[----:B------:R-:W-:Y:S01]  /*1b00*/  BPT.TRAP 0x1 ;  /* 0x000000040000795c */ /* 0x000fe20000300000 */
.L_x_24:
[----:B------:R-:W-:Y:S01]  /*1b10*/  ULEA UR4, UR8, UR47, 0x3 ;  /* 0x0000002f08047291 */ /* 0x000fe2000f8e183f */
[----:B------:R-:W-:-:S08]  /*1b20*/  SHF.L.U32 R3, R5, 0x1f, RZ ;  /* 0x0000001f05037819 */ /* 0x000fd000000006ff */
[----:B------:R0:W1:Y:S01]  /*1b30*/  SYNCS.PHASECHK.TRANS64.TRYWAIT P1, [UR4], R3 ;  /* 0x00000003ff0075a7 */ /* 0x0000620008020144 */
[----:B------:R-:W-:Y:S05]  /*1b40*/  @!P0 BRA `(.L_x_25) ;  /* 0x0000000000048947 */ /* 0x000fea0003800000 */
[----:B------:R-:W-:Y:S01]  /*1b50*/  BPT.TRAP 0x1 ;  /* 0x000000040000795c */ /* 0x000fe20000300000 */
.L_x_25:
[----:B-1----:R-:W-:Y:S05]  /*1b60*/  @P1 BRA `(.L_x_26) ;  /* 0x0000000000081947 */ /* 0x002fea0003800000 */
[----:B------:R-:W1:Y:S02]  /*1b70*/  SYNCS.PHASECHK.TRANS64.TRYWAIT P1, [UR4], R3 ;  /* 0x00000003ff0075a7 */ /* 0x000e640008020144 */
[----:B-1----:R-:W-:Y:S05]  /*1b80*/  @!P1 BRA `(.L_x_27) ;  /* 0x0000003800d49947 */ /* 0x002fea0003800000 */
.L_x_26:
[----:B------:R-:W-:Y:S01]  /*1b90*/  ULEA UR6, UR8, UR11, 0x4 ;  /* 0x0000000b08067291 */ /* 0x000fe2000f8e203f */
[----:B------:R-:W-:Y:S01]  /*1ba0*/  WARPGROUP.ARRIVE ;  /* 0x00000000000079c5 */ /* 0x000fe20000000000 */
[----:B------:R-:W-:Y:S01]  /*1bb0*/  UIMAD UR4, UR8, 0x300, UR48 ;  /* 0x00000300080478a4 */ /* 0x000fe2000f8e0230 */
[----:B------:R-:W-:Y:S01]  /*1bc0*/  UMOV UR7, 0xc0000000 ;  /* 0xc000000000077882 */ /* 0x000fe20000000000 */
[----:B------:R-:W-:Y:S02]  /*1bd0*/  UMOV UR5, 0xc0000010 ;  /* 0xc000001000057882 */ /* 0x000fe40000000000 */
[----:B------:R-:W-:Y:S02]  /*1be0*/  UIADD3 UR9, UR4, 0x100, URZ ;  /* 0x0000010004097890 */ /* 0x000fe4000fffe03f */
[----:B------:R-:W-:-:S03]  /*1bf0*/  UIADD3 UR10, UR4, 0x200, URZ ;  /* 0x00000200040a7890 */ /* 0x000fc6000fffe03f */
[----:B------:R-:W-:Y:S01]  /*1c00*/  HGMMA.64x8x16.F32.BF16 R36, gdesc[UR4], R36, gsb0 ;  /* 0x00000000042479f0 */ /* 0x000fe20008001824 */
[----:B------:R-:W-:Y:S01]  /*1c10*/  UMOV UR5, 0xc0000010 ;  /* 0xc000001000057882 */ /* 0x000fe20000000000 */
[----:B------:R-:W-:Y:S01]  /*1c20*/  UMOV UR4, UR9 ;  /* 0x0000000900047c82 */ /* 0x000fe20008000000 */
[----:B------:R-:W-:Y:S02]  /*1c30*/  WARPGROUP.DEPBAR.LE gsb0, 0x0 ;  /* 0x00008000000079c5 */ /* 0x000fe40000010000 */
[----:B------:R-:W-:-:S06]  /*1c40*/  WARPGROUP.ARRIVE ;  /* 0x00000000000079c5 */ /* 0x000fcc0000000000 */
[----:B------:R-:W-:Y:S01]  /*1c50*/  HGMMA.64x8x16.F32.BF16 R28, gdesc[UR4], R28, gsb0 ;  /* 0x00000000041c79f0 */ /* 0x000fe2000800181c */
[----:B------:R-:W-:Y:S01]  /*1c60*/  UMOV UR4, UR10 ;  /* 0x0000000a00047c82 */ /* 0x000fe20008000000 */
[----:B------:R-:W-:Y:S01]  /*1c70*/  UMOV UR5, 0xc0000010 ;  /* 0xc000001000057882 */ /* 0x000fe20000000000 */
[----:B------:R-:W-:Y:S02]  /*1c80*/  WARPGROUP.DEPBAR.LE gsb0, 0x0 ;  /* 0x00008000000079c5 */ /* 0x000fe40000010000 */
[----:B------:R-:W-:-:S06]  /*1c90*/  WARPGROUP.ARRIVE ;  /* 0x00000000000079c5 */ /* 0x000fcc0000000000 */
[----:B------:R-:W-:Y:S03]  /*1ca0*/  HGMMA.64x8x16.F32.BF16 R24, gdesc[UR4], R24, gsb0 ;  /* 0x00000000041879f0 */ /* 0x000fe60008001818 */
[----:B------:R-:W-:Y:S02]  /*1cb0*/  WARPGROUP.DEPBAR.LE gsb0, 0x0 ;  /* 0x00008000000079c5 */ /* 0x000fe40000010000 */
[----:B------:R-:W-:Y:S05]  /*1cc0*/  @!P0 BRA `(.L_x_28) ;  /* 0x0000000000048947 */ /* 0x000fea0003800000 */
[----:B------:R-:W-:Y:S01]  /*1cd0*/  BPT.TRAP 0x1 ;  /* 0x000000040000795c */ /* 0x000fe20000300000 */
.L_x_28:
[----:B------:R-:W-:-:S13]  /*1ce0*/  ISETP.NE.AND P1, PT, R22, RZ, PT ;  /* 0x000000ff1600720c */ /* 0x000fda0003f25270 */
[----:B01----:R-:W-:-:S05]  /*1cf0*/  @P1 LEA R3, R2, UR47, 0x3 ;  /* 0x0000002f02031c11 */ /* 0x003fca000f8e18ff */
[----:B------:R-:W-:-:S05]  /*1d00*/  @P1 VIADD R4, R3, 0x90 ;  /* 0x0000009003041836 */ /* 0x000fca0000000000 */
[----:B------:R-:W-:-:S04]  /*1d10*/  @P1 PRMT R4, R23, 0x654, R4 ;  /* 0x0000065417041816 */ /* 0x000fc80000000004 */
[----:B------:R0:W-:Y:S01]  /*1d20*/  @P1 SYNCS.ARRIVE.TRANS64.RED.A1T0 RZ, [R4+URZ], RZ ;  /* 0x000000ff04ff19a7 */ /* 0x0001e2000810043f */
[----:B------:R-:W-:-:S13]  /*1d30*/  ISETP.GT.U32.AND P1, PT, R16, 0x1, PT ;  /* 0x000000011000780c */ /* 0x000fda0003f24070 */
[----:B0-----:R-:W-:Y:S05]  /*1d40*/  @P1 BRA `(.L_x_29) ;  /* 0x0000000000041947 */ /* 0x001fea0003800000 */
[----:B------:R-:W-:Y:S01]  /*1d50*/  BPT.TRAP 0x1 ;  /* 0x000000040000795c */ /* 0x000fe20000300000 */
.L_x_29:
[----:B------:R-:W-:Y:S01]  /*1d60*/  UIADD3 UR8, UR8, 0x1, URZ ;  /* 0x0000000108087890 */ /* 0x000fe2000fffe03f */
[----:B------:R-:W-:Y:S01]  /*1d70*/  ISETP.GT.AND P2, PT, R0, 0x1, PT ;  /* 0x000000010000780c */ /* 0x000fe20003f44270 */
[----:B------:R-:W-:Y:S02]  /*1d80*/  VIADD R2, R2, 0x1 ;  /* 0x0000000102027836 */ /* 0x000fe40000000000 */
[----:B------:R-:W-:Y:S01]  /*1d90*/  UISETP.NE.AND UP0, UPT, UR8, 0x12, UPT ;  /* 0x000000120800788c */ /* 0x000fe2000bf05270 */
[----:B------:R-:W-:Y:S02]  /*1da0*/  VIADD R0, R0, 0xffffffff ;  /* 0xffffffff00007836 */ /* 0x000fe40000000000 */
[C---:B------:R-:W-:Y:S01]  /*1db0*/  ISETP.NE.AND P1, PT, R2.reuse, 0x12, PT ;  /* 0x000000120200780c */ /* 0x040fe20003f25270 */
[----:B------:R-:W-:Y:S02]  /*1dc0*/  USEL UR4, URZ, 0x1, UP0 ;  /* 0x000000013f047887 */ /* 0x000fe40008000000 */
[----:B------:R-:W-:Y:S01]  /*1dd0*/  USEL UR8, UR8, URZ, UP0 ;  /* 0x0000003f08087287 */ /* 0x000fe20008000000 */
[----:B------:R-:W-:-:S03]  /*1de0*/  SEL R2, R2, RZ, P1 ;  /* 0x000000ff02027207 */ /* 0x000fc60000800000 */
[----:B------:R-:W-:Y:S01]  /*1df0*/  LOP3.LUT R5, R5, UR4, RZ, 0x3c, !PT ;  /* 0x0000000405057c12 */ /* 0x000fe2000f8e3cff */
[----:B------:R-:W-:Y:S07]  /*1e00*/  @P2 BRA `(.L_x_30) ;  /* 0xfffffffc00382947 */ /* 0x000fee000383ffff */
.L_x_23:
[----:B01----:R-:W0:Y:S02]  /*1e10*/  LDC R0, c[0x0][0x28c] ;  /* 0x0000a300ff007b82 */ /* 0x003e240000000800 */
[----:B0-----:R-:W-:-:S13]  /*1e20*/  ISETP.GE.AND P1, PT, R0, 0x1, PT ;  /* 0x000000010000780c */ /* 0x001fda0003f26270 */
[----:B------:R-:W-:Y:S05]  /*1e30*/  @!P1 BRA `(.L_x_31) ;  /* 0x0000000000449947 */ /* 0x000fea0003800000 */
[----:B------:R-:W-:Y:S05]  /*1e40*/  @!P0 BRA `(.L_x_32) ;  /* 0x0000000000048947 */ /* 0x000fea0003800000 */
[----:B------:R-:W-:Y:S01]  /*1e50*/  BPT.TRAP 0x1 ;  /* 0x000000040000795c */ /* 0x000fe20000300000 */
.L_x_32:
[----:B------:R-:W-:-:S13]  /*1e60*/  ISETP.NE.AND P0, PT, R22, RZ, PT ;  /* 0x000000ff1600720c */ /* 0x000fda0003f05270 */
[----:B------:R-:W-:-:S05]  /*1e70*/  VOTEU.ANY UP0, P0 ;  /* 0x00000000003f7886 */ /* 0x000fca0000000100 */
[----:B------:R-:W-:-:S06]  /*1e80*/  @UP0 UIADD3 UR4, UR46, UR41, URZ ;  /* 0x000000292e040290 */ /* 0x000fcc000fffe03f */
[----:B------:R-:W-:Y:S02]  /*1e90*/  IMAD.U32 R2, RZ, RZ, UR4 ;  /* 0x00000004ff027e24 */ /* 0x000fe4000f8e00ff */
[----:B------:R-:W-:Y:S02]  /*1ea0*/  IMAD.U32 R5, RZ, RZ, UR4 ;  /* 0x00000004ff057e24 */ /* 0x000fe4000f8e00ff */
[----:B------:R-:W-:-:S05]  /*1eb0*/  @P0 IMAD.WIDE.U32 R2, R2, 0x38e38e39, RZ ;  /* 0x38e38e3902020825 */ /* 0x000fca00078e00ff */
[----:B------:R-:W-:-:S05]  /*1ec0*/  @P0 SHF.R.U32.HI R0, RZ, 0x2, R3 ;  /* 0x00000002ff000819 */ /* 0x000fca0000011603 */
[----:B------:R-:W-:-:S05]  /*1ed0*/  @P0 IMAD R0, R0, -0x12, R5 ;  /* 0xffffffee00000824 */ /* 0x000fca00078e0205 */
[----:B------:R-:W-:-:S05]  /*1ee0*/  @P0 LEA R0, R0, UR47, 0x3 ;  /* 0x0000002f00000c11 */ /* 0x000fca000f8e18ff */
[----:B------:R-:W-:-:S05]  /*1ef0*/  @P0 VIADD R0, R0, 0x90 ;  /* 0x0000009000000836 */ /* 0x000fca0000000000 */
[----:B------:R-:W-:-:S04]  /*1f00*/  @P0 PRMT R0, R23, 0x654, R0 ;  /* 0x0000065417000816 */ /* 0x000fc80000000000 */
[----:B------:R0:W-:Y:S01]  /*1f10*/  @P0 SYNCS.ARRIVE.TRANS64.RED.A1T0 RZ, [R0+URZ], RZ ;  /* 0x000000ff00ff09a7 */ /* 0x0001e2000810043f */
[----:B------:R-:W-:-:S13]  /*1f20*/  ISETP.GT.U32.AND P0, PT, R16, 0x1, PT ;  /* 0x000000011000780c */ /* 0x000fda0003f04070 */
[----:B0-----:R-:W-:Y:S05]  /*1f30*/  @P0 BRA `(.L_x_31) ;  /* 0x0000000000040947 */ /* 0x001fea0003800000 */
[----:B------:R-:W-:Y:S01]  /*1f40*/  BPT.TRAP 0x1 ;  /* 0x000000040000795c */ /* 0x000fe20000300000 */
.L_x_31:
[----:B------:R-:W-:Y:S01]  /*1f50*/  IMAD.SHL.U32 R44, R44, 0x8, RZ ;  /* 0x000000082c2c7824 */ /* 0x000fe200078e00ff */
[----:B------:R-:W-:Y:S01]  /*1f60*/  UIADD3 UR41, UR43, UR41, URZ ;  /* 0x000000292b297290 */ /* 0x000fe2000fffe03f */
[----:B------:R-:W-:Y:S01]  /*1f70*/  IMAD R8, R47, 0x180, RZ ;  /* 0x000001802f087824 */ /* 0x000fe200078e02ff */
[----:B------:R-:W-:Y:S01]  /*1f80*/  ULDC UR7, c[0x0][0x288] ;  /* 0x0000a20000077ab9 */ /* 0x000fe20000000800 */
[----:B------:R-:W-:Y:S01]  /*1f90*/  ULDC UR10, c[0x0][0x284] ;  /* 0x0000a100000a7ab9 */ /* 0x000fe20000000800 */
[----:B------:R-:W-:Y:S01]  /*1fa0*/  UISETP.GT.U32.AND UP0, UPT, UR41, 0x11, UPT ;  /* 0x000000112900788c */ /* 0x000fe2000bf04070 */
[----:B------:R-:W-:Y:S01]  /*1fb0*/  ISETP.GE.AND P0, PT, R44, UR7, PT ;  /* 0x000000072c007c0c */ /* 0x000fe2000bf06270 */
[----:B------:R-:W-:Y:S01]  /*1fc0*/  UISETP.GE.U32.AND UP1, UPT, UR43, 0x12, UPT ;  /* 0x000000122b00788c */ /* 0x000fe2000bf26070 */
[----:B------:R-:W-:Y:S01]  /*1fd0*/  SHF.R.S32.HI R9, RZ, 0x1f, R45 ;  /* 0x0000001fff097819 */ /* 0x000fe2000001142d */
[----:B------:R-:W-:Y:S01]  /*1fe0*/  UISETP.LT.U32.AND UP0, UPT, UR43, 0x12, UP0 ;  /* 0x000000122b00788c */ /* 0x000fe20008701070 */
[----:B------:R-:W-:Y:S01]  /*1ff0*/  ISETP.GE.OR P0, PT, R8, UR10, P0 ;  /* 0x0000000a08007c0c */ /* 0x000fe20008706670 */
[----:B------:R-:W-:Y:S01]  /*2000*/  UIMAD.WIDE.U32 UR4, UR41, 0x38e38e39, URZ ;  /* 0x38e38e39290478a5 */ /* 0x000fe2000f8e003f */
[----:B------:R-:W-:Y:S01]  /*2010*/  LOP3.LUT R4, R44, 0x6, R41, 0xf8, !PT ;  /* 0x000000062c047812 */ /* 0x000fe200078ef829 */
[----:B------:R-:W-:Y:S01]  /*2020*/  USEL UR6, URZ, 0x1, !UP0 ;  /* 0x000000013f067887 */ /* 0x000fe2000c000000 */
[----:B------:R-:W-:-:S02]  /*2030*/  ULDC.64 UR8, c[0x0][0x5d0] ;  /* 0x0001740000087ab9 */ /* 0x000fc40000000a00 */
[----:B------:R-:W-:Y:S01]  /*2040*/  SHF.R.S32.HI R5, RZ, 0x1f, R4 ;  /* 0x0000001fff057819 */ /* 0x000fe20000011404 */
[----:B------:R-:W-:Y:S01]  /*2050*/  IMAD R0, R9, UR8, RZ ;  /* 0x0000000809007c24 */ /* 0x000fe2000f8e02ff */
[----:B------:R-:W-:Y:S02]  /*2060*/  USHF.R.U32.HI UR4, URZ, 0x2, UR5 ;  /* 0x000000023f047899 */ /* 0x000fe40008011605 */
[----:B------:R-:W-:Y:S01]  /*2070*/  ULOP3.LUT UR40, UR40, UR6, URZ, 0x3c, !UPT ;  /* 0x0000000628287292 */ /* 0x000fe2000f8e3c3f */
[C---:B------:R-:W-:Y:S01]  /*2080*/  IMAD R7, R45.reuse, UR9, R0 ;  /* 0x000000092d077c24 */ /* 0x040fe2000f8e0200 */
[----:B------:R-:W-:Y:S01]  /*2090*/  UIMAD UR41, UR4, -0x12, UR41 ;  /* 0xffffffee042978a4 */ /* 0x000fe2000f8e0229 */
[----:B------:R-:W-:Y:S01]  /*20a0*/  IMAD.WIDE.U32 R2, R45, UR8, R4 ;  /* 0x000000082d027c25 */ /* 0x000fe2000f8e0004 */
[----:B------:R-:W-:-:S03]  /*20b0*/  @UP1 ULOP3.LUT UR40, UR40, 0x1, UR4, 0x78, !UPT ;  /* 0x0000000128281892 */ /* 0x000fc6000f8e7804 */
[----:B------:R-:W-:Y:S02]  /*20c0*/  IMAD.IADD R7, R3, 0x1, R7 ;  /* 0x0000000103077824 */ /* 0x000fe400078e0207 */
[----:B------:R-:W-:Y:S02]  /*20d0*/  IMAD.MOV.U32 R0, RZ, RZ, -0x1 ;  /* 0xffffffffff007424 */ /* 0x000fe400078e00ff */
[----:B------:R-:W-:Y:S01]  /*20e0*/  IMAD.MOV.U32 R6, RZ, RZ, R2 ;  /* 0x000000ffff067224 */ /* 0x000fe200078e0002 */
[----:B------:R-:W-:Y:S06]  /*20f0*/  @P0 BRA `(.L_x_33) ;  /* 0x0000001000800947 */ /* 0x000fec0003800000 */
[----:B------:R-:W0:Y:S01]  /*2100*/  LDC.64 R58, c[0x0][0x5c8] ;  /* 0x00017200ff3a7b82 */ /* 0x000e220000000a00 */
[----:B-----5:R-:W-:Y:S01]  /*2110*/  FSETP.NEU.AND P1, PT, R35, RZ, PT ;  /* 0x000000ff2300720b */ /* 0x020fe20003f2d000 */
[----:B------:R-:W-:Y:S01]  /*2120*/  IMAD.WIDE R20, R47, 0x180, R32 ;  /* 0x000001802f147825 */ /* 0x000fe200078e0220 */
[----:B------:R-:W-:Y:S03]  /*2130*/  BSSY B0, `(.L_x_33) ;  /* 0x000011c000007945 */ /* 0x000fe60003800000 */
[----:B------:R-:W-:Y:S02]  /*2140*/  IMAD.IADD R56, R43, 0x1, -R8 ;  /* 0x000000012b387824 */ /* 0x000fe400078e0a08 */
[----:B------:R-:W-:-:S03]  /*2150*/  IMAD.IADD R2, R40, 0x1, -R44 ;  /* 0x0000000128027824 */ /* 0x000fc600078e0a2c */
[----:B------:R-:W-:-:S04]  /*2160*/  ISETP.GT.AND P0, PT, R56, RZ, PT ;  /* 0x000000ff3800720c */ /* 0x000fc80003f04270 */
[----:B------:R-:W-:Y:S01]  /*2170*/  ISETP.GT.AND P2, PT, R2, RZ, P0 ;  /* 0x000000ff0200720c */ /* 0x000fe20000744270 */
[-C--:B0-----:R-:W-:Y:S02]  /*2180*/  IMAD R3, R21, R58.reuse, RZ ;  /* 0x0000003a15037224 */ /* 0x081fe400078e02ff */
[----:B------:R-:W-:-:S04]  /*2190*/  IMAD.WIDE.U32 R14, R20, R58, R6 ;  /* 0x0000003a140e7225 */ /* 0x000fc800078e0006 */
[----:B------:R-:W-:-:S04]  /*21a0*/  IMAD R3, R20, R59, R3 ;  /* 0x0000003b14037224 */ /* 0x000fc800078e0203 */
[----:B------:R-:W-:Y:S01]  /*21b0*/  IMAD.IADD R57, R15, 0x1, R3 ;  /* 0x000000010f397824 */ /* 0x000fe200078e0203 */
[----:B------:R-:W-:Y:S06]  /*21c0*/  @!P1 BRA `(.L_x_34) ;  /* 0x0000000c00249947 */ /* 0x000fec0003800000 */
[----:B------:R-:W0:Y:S01]  /*21d0*/  LDC.64 R50, c[0x0][0x5b8] ;  /* 0x00016e00ff327b82 */ /* 0x000e220000000a00 */
[----:B------:R-:W-:-:S07]  /*21e0*/  ULDC.64 UR4, c[0x0][0x5c0] ;  /* 0x0001700000047ab9 */ /* 0x000fce0000000a00 */
[----:B------:R-:W1:Y:S08]  /*21f0*/  LDC.64 R52, c[0x0][0x5b0] ;  /* 0x00016c00ff347b82 */ /* 0x000e700000000a00 */
[----:B------:R-:W2:Y:S01]  /*2200*/  LDC.64 R54, c[0x0][0x5a8] ;  /* 0x00016a00ff367b82 */ /* 0x000ea20000000a00 */
[-C--:B0-----:R-:W-:Y:S02]  /*2210*/  IMAD R6, R9, R50.reuse, RZ ;  /* 0x0000003209067224 */ /* 0x081fe400078e02ff */
[----:B------:R-:W-:-:S04]  /*2220*/  IMAD.WIDE.U32 R46, R45, R50, R4 ;  /* 0x000000322d2e7225 */ /* 0x000fc800078e0004 */
[----:B------:R-:W-:Y:S02]  /*2230*/  IMAD R49, R45, R51, R6 ;  /* 0x000000332d317224 */ /* 0x000fe400078e0206 */
[-C--:B-1----:R-:W-:Y:S02]  /*2240*/  IMAD R3, R21, R52.reuse, RZ ;  /* 0x0000003415037224 */ /* 0x082fe400078e02ff */
[----:B------:R-:W-:Y:S02]  /*2250*/  IMAD.IADD R9, R47, 0x1, R49 ;  /* 0x000000012f097824 */ /* 0x000fe400078e0231 */
[----:B------:R-:W-:Y:S02]  /*2260*/  IMAD.MOV.U32 R8, RZ, RZ, R46 ;  /* 0x000000ffff087224 */ /* 0x000fe400078e002e */
[C---:B------:R-:W-:Y:S02]  /*2270*/  IMAD R51, R20.reuse, R53, R3 ;  /* 0x0000003514337224 */ /* 0x040fe400078e0203 */
[----:B------:R-:W-:-:S04]  /*2280*/  IMAD.WIDE.U32 R6, R20, R52, R8 ;  /* 0x0000003414067225 */ /* 0x000fc800078e0008 */
[----:B------:R-:W-:Y:S01]  /*2290*/  IMAD.IADD R3, R7, 0x1, R51 ;  /* 0x0000000107037824 */ /* 0x000fe200078e0233 */
[----:B--2---:R-:W-:-:S04]  /*22a0*/  LEA R10, P1, R6, R54, 0x1 ;  /* 0x00000036060a7211 */ /* 0x004fc800078208ff */
[----:B------:R-:W-:-:S05]  /*22b0*/  LEA.HI.X R11, R6, R55, R3, 0x1, P1 ;  /* 0x00000037060b7211 */ /* 0x000fca00008f0c03 */
[----:B------:R-:W2:Y:S01]  /*22c0*/  @P2 LDG.E.LTC128B.U16 R3, desc[UR38][R10.64] ;  /* 0x000000260a032981 */ /* 0x000ea2000c1e1520 */
[----:B------:R-:W-:Y:S01]  /*22d0*/  IMAD.WIDE.U32 R12, R20, R52, R4 ;  /* 0x00000034140c7225 */ /* 0x000fe200078e0004 */
[----:B------:R-:W-:Y:S01]  /*22e0*/  ISETP.GT.AND P0, PT, R2, 0x1, P0 ;  /* 0x000000010200780c */ /* 0x000fe20000704270 */
[----:B------:R-:W-:Y:S02]  /*22f0*/  BSSY B1, `(.L_x_35) ;  /* 0x0000011000017945 */ /* 0x000fe40003800000 */
[----:B------:R-:W-:Y:S02]  /*2300*/  IMAD.IADD R13, R51, 0x1, R13 ;  /* 0x00000001330d7824 */ /* 0x000fe400078e020d */
[----:B------:R-:W-:-:S04]  /*2310*/  IMAD.WIDE.U32 R12, R45, R50, R12 ;  /* 0x000000322d0c7225 */ /* 0x000fc800078e000c */
[----:B------:R-:W-:Y:S02]  /*2320*/  IMAD.IADD R13, R49, 0x1, R13 ;  /* 0x00000001310d7824 */ /* 0x000fe400078e020d */
[----:B--2---:R-:W-:-:S04]  /*2330*/  IMAD.U32 R6, R3, 0x10000, RZ ;  /* 0x0001000003067824 */ /* 0x004fc800078e00ff */
[----:B------:R-:W-:Y:S01]  /*2340*/  FMUL R7, R6, R35 ;  /* 0x0000002306077220 */ /* 0x000fe20000400000 */
[----:B------:R-:W-:-:S03]  /*2350*/  LEA R6, P1, R14, UR4, 0x1 ;  /* 0x000000040e067c11 */ /* 0x000fc6000f8208ff */
[----:B------:R-:W-:Y:S01]  /*2360*/  FFMA R36, R36, R34, R7 ;  /* 0x0000002224247223 */ /* 0x000fe20000000007 */
[----:B------:R-:W-:Y:S02]  /*2370*/  LEA.HI.X R7, R14, UR5, R57, 0x1, P1 ;  /* 0x000000050e077c11 */ /* 0x000fe400088f0c39 */
[C---:B------:R-:W-:Y:S02]  /*2380*/  LEA R14, P1, R12.reuse, R54, 0x1 ;  /* 0x000000360c0e7211 */ /* 0x040fe400078208ff */
[----:B------:R-:W-:Y:S02]  /*2390*/  F2FP.BF16.F32.PACK_AB R36, RZ, R36 ;  /* 0x00000024ff24723e */ /* 0x000fe400000010ff */
[----:B------:R-:W-:Y:S01]  /*23a0*/  LEA.HI.X R15, R12, R55, R13, 0x1, P1 ;  /* 0x000000370c0f7211 */ /* 0x000fe200008f0c0d */
[C---:B------:R-:W-:Y:S01]  /*23b0*/  IMAD.SHL.U32 R12, R52.reuse, 0x8, RZ ;  /* 0x00000008340c7824 */ /* 0x040fe200078e00ff */
[----:B------:R-:W-:Y:S01]  /*23c0*/  SHF.L.U64.HI R13, R52, 0x3, R53 ;  /* 0x00000003340d7819 */ /* 0x000fe20000010235 */
[----:B------:R0:W-:Y:S01]  /*23d0*/  @P2 STG.E.U16 desc[UR38][R6.64], R36 ;  /* 0x0000002406002986 */ /* 0x0001e2000c101526 */
[----:B------:R-:W-:Y:S05]  /*23e0*/  @!P0 BRA `(.L_x_36) ;  /* 0x0000000000048947 */ /* 0x000fea0003800000 */
[----:B------:R1:W5:Y:S02]  /*23f0*/  LDG.E.LTC128B.U16 R3, desc[UR38][R14.64+0x2] ;  /* 0x000002260e037981 */ /* 0x000364000c1e1520 */
.L_x_36:
[----:B------:R-:W-:Y:S05]  /*2400*/  BSYNC B1 ;  /* 0x0000000000017941 */ /* 0x000fea0003800000 */
.L_x_35:
[----:B-----5:R-:W-:Y:S01]  /*2410*/  IMAD.U32 R8, R3, 0x10000, RZ ;  /* 0x0001000003087824 */ /* 0x020fe200078e00ff */
[----:B------:R-:W-:Y:S01]  /*2420*/  ISETP.GT.AND P1, PT, R56, 0x8, PT ;  /* 0x000000083800780c */ /* 0x000fe20003f24270 */
[----:B------:R-:W-:Y:S01]  /*2430*/  IMAD.WIDE.U32 R12, R20, R52, R12 ;  /* 0x00000034140c7225 */ /* 0x000fe200078e000c */
[----:B------:R-:W-:Y:S03]  /*2440*/  BSSY B1, `(.L_x_37) ;  /* 0x000000e000017945 */ /* 0x000fe60003800000 */
[----:B------:R-:W-:Y:S01]  /*2450*/  FMUL R8, R8, R35 ;  /* 0x0000002308087220 */ /* 0x000fe20000400000 */
[----:B------:R-:W-:Y:S01]  /*2460*/  ISETP.GT.AND P2, PT, R2, RZ, P1 ;  /* 0x000000ff0200720c */ /* 0x000fe20000f44270 */
[----:B------:R-:W-:Y:S01]  /*2470*/  IMAD.IADD R51, R51, 0x1, R13 ;  /* 0x0000000133337824 */ /* 0x000fe200078e020d */
[----:B------:R-:W-:Y:S01]  /*2480*/  IADD3 R46, P3, R46, R12, RZ ;  /* 0x0000000c2e2e7210 */ /* 0x000fe20007f7e0ff */
[----:B------:R-:W-:Y:S01]  /*2490*/  FFMA R8, R37, R34, R8 ;  /* 0x0000002225087223 */ /* 0x000fe20000000008 */
[----:B------:R-:W-:-:S03]  /*24a0*/  IADD3 R12, P4, R4, R12, RZ ;  /* 0x0000000c040c7210 */ /* 0x000fc60007f9e0ff */
[----:B------:R-:W-:Y:S01]  /*24b0*/  IMAD.X R9, R51, 0x1, R9, P3 ;  /* 0x0000000133097824 */ /* 0x000fe200018e0609 */
[----:B-1----:R-:W-:Y:S02]  /*24c0*/  F2FP.BF16.F32.PACK_AB R14, RZ, R8 ;  /* 0x00000008ff0e723e */ /* 0x002fe400000010ff */
[----:B------:R-:W-:-:S03]  /*24d0*/  LEA R8, P3, R46, R54, 0x1 ;  /* 0x000000362e087211 */ /* 0x000fc600078608ff */
[----:B------:R1:W-:Y:S01]  /*24e0*/  @P0 STG.E.U16 desc[UR38][R6.64+0x2], R14 ;  /* 0x0000020e06000986 */ /* 0x0003e2000c101526 */
[----:B------:R-:W-:Y:S01]  /*24f0*/  LEA.HI.X R9, R46, R55, R9, 0x1, P3 ;  /* 0x000000372e097211 */ /* 0x000fe200018f0c09 */
[----:B------:R-:W-:Y:S08]  /*2500*/  @!P2 BRA `(.L_x_38) ;  /* 0x000000000004a947 */ /* 0x000ff00003800000 */
[----:B------:R2:W5:Y:S02]  /*2510*/  LDG.E.LTC128B.U16 R3, desc[UR38][R8.64] ;  /* 0x0000002608037981 */ /* 0x000564000c1e1520 */
.L_x_38:
[----:B------:R-:W-:Y:S05]  /*2520*/  BSYNC B1 ;  /* 0x0000000000017941 */ /* 0x000fea0003800000 */
.L_x_37:
[----:B-----5:R-:W-:Y:S01]  /*2530*/  IMAD.U32 R4, R3, 0x10000, RZ ;  /* 0x0001000003047824 */ /* 0x020fe200078e00ff */
[----:B------:R-:W-:Y:S01]  /*2540*/  ISETP.GT.AND P1, PT, R2, 0x1, P1 ;  /* 0x000000010200780c */ /* 0x000fe20000f24270 */
[----:B------:R-:W-:Y:S01]  /*2550*/  IMAD.X R13, R5, 0x1, R51, P4 ;  /* 0x00000001050d7824 */ /* 0x000fe200020e0633 */
[----:B------:R-:W-:Y:S01]  /*2560*/  BSSY B1, `(.L_x_39) ;  /* 0x000000d000017945 */ /* 0x000fe20003800000 */
[----:B------:R-:W-:Y:S01]  /*2570*/  FMUL R5, R4, R35 ;  /* 0x0000002304057220 */ /* 0x000fe20000400000 */
[----:B------:R-:W-:Y:S01]  /*2580*/  LEA R4, P0, R58, R6, 0x4 ;  /* 0x000000063a047211 */ /* 0x000fe200078020ff */
[----:B------:R-:W-:-:S04]  /*2590*/  IMAD.WIDE.U32 R12, R45, R50, R12 ;  /* 0x000000322d0c7225 */ /* 0x000fc800078e000c */
[----:B------:R-:W-:Y:S01]  /*25a0*/  FFMA R38, R38, R34, R5 ;  /* 0x0000002226267223 */ /* 0x000fe20000000005 */
[----:B------:R-:W-:Y:S01]  /*25b0*/  LEA.HI.X R5, R58, R7, R59, 0x4, P0 ;  /* 0x000000073a057211 */ /* 0x000fe200000f243b */
[----:B------:R-:W-:Y:S01]  /*25c0*/  IMAD.IADD R13, R49, 0x1, R13 ;  /* 0x00000001310d7824 */ /* 0x000fe200078e020d */
[C---:B-1----:R-:W-:Y:S02]  /*25d0*/  LEA R14, P0, R12.reuse, R54, 0x1 ;  /* 0x000000360c0e7211 */ /* 0x042fe400078008ff */
[----:B------:R-:W-:Y:S02]  /*25e0*/  F2FP.BF16.F32.PACK_AB R38, RZ, R38 ;  /* 0x00000026ff26723e */ /* 0x000fe400000010ff */
[----:B------:R-:W-:-:S03]  /*25f0*/  LEA.HI.X R15, R12, R55, R13, 0x1, P0 ;  /* 0x000000370c0f7211 */ /* 0x000fc600000f0c0d */
[----:B------:R1:W-:Y:S01]  /*2600*/  @P2 STG.E.U16 desc[UR38][R4.64], R38 ;  /* 0x0000002604002986 */ /* 0x0003e2000c101526 */
[----:B------:R-:W-:Y:S05]  /*2610*/  @!P1 BRA `(.L_x_40) ;  /* 0x0000000000049947 */ /* 0x000fea0003800000 */
[----:B------:R3:W5:Y:S02]  /*2620*/  LDG.E.LTC128B.U16 R3, desc[UR38][R14.64+0x2] ;  /* 0x000002260e037981 */ /* 0x000764000c1e1520 */
.L_x_40:
[----:B------:R-:W-:Y:S05]  /*2630*/  BSYNC B1 ;  /* 0x0000000000017941 */ /* 0x000fea0003800000 */
.L_x_39:
[----:B-----5:R-:W-:Y:S01]  /*2640*/  IMAD.U32 R12, R3, 0x10000, RZ ;  /* 0x00010000030c7824 */ /* 0x020fe200078e00ff */
[----:B------:R-:W-:Y:S01]  /*2650*/  ISETP.GT.AND P0, PT, R56, 0x80, PT ;  /* 0x000000803800780c */ /* 0x000fe20003f04270 */
[----:B------:R-:W-:Y:S01]  /*2660*/  IMAD.SHL.U32 R37, R52, 0x100, RZ ;  /* 0x0000010034257824 */ /* 0x000fe200078e00ff */
[----:B------:R-:W-:Y:S01]  /*2670*/  BSSY B1, `(.L_x_41) ;  /* 0x000000c000017945 */ /* 0x000fe20003800000 */
[----:B------:R-:W-:Y:S01]  /*2680*/  FMUL R12, R12, R35 ;  /* 0x000000230c0c7220 */ /* 0x000fe20000400000 */
[----:B------:R-:W-:-:S03]  /*2690*/  ISETP.GT.AND P2, PT, R2, RZ, P0 ;  /* 0x000000ff0200720c */ /* 0x000fc60000744270 */
[----:B------:R-:W-:Y:S01]  /*26a0*/  FFMA R12, R39, R34, R12 ;  /* 0x00000022270c7223 */ /* 0x000fe2000000000c */
[----:B------:R-:W-:-:S04]  /*26b0*/  SHF.L.U64.HI R39, R52, 0x8, R53 ;  /* 0x0000000834277819 */ /* 0x000fc80000010235 */
[----:B------:R-:W-:Y:S02]  /*26c0*/  F2FP.BF16.F32.PACK_AB R13, RZ, R12 ;  /* 0x0000000cff0d723e */ /* 0x000fe400000010ff */
[----:B------:R-:W-:Y:S02]  /*26d0*/  IADD3 R12, P3, R37, R10, RZ ;  /* 0x0000000a250c7210 */ /* 0x000fe40007f7e0ff */
[----:B---3--:R-:W-:-:S03]  /*26e0*/  PRMT R14, R13, 0x7610, R14 ;  /* 0x000076100d0e7816 */ /* 0x008fc6000000000e */
[----:B------:R-:W-:Y:S02]  /*26f0*/  IMAD.X R13, R39, 0x1, R11, P3 ;  /* 0x00000001270d7824 */ /* 0x000fe400018e060b */
[----:B------:R3:W-:Y:S01]  /*2700*/  @P1 STG.E.U16 desc[UR38][R4.64+0x2], R14 ;  /* 0x0000020e04001986 */ /* 0x0007e2000c101526 */
[----:B------:R-:W-:Y:S05]  /*2710*/  @!P2 BRA `(.L_x_42) ;  /* 0x000000000004a947 */ /* 0x000fea0003800000 */
[----:B------:R4:W5:Y:S02]  /*2720*/  LDG.E.LTC128B.U16 R3, desc[UR38][R12.64] ;  /* 0x000000260c037981 */ /* 0x000964000c1e1520 */
.L_x_42:
[----:B------:R-:W-:Y:S05]  /*2730*/  BSYNC B1 ;  /* 0x0000000000017941 */ /* 0x000fea0003800000 */
.L_x_41:
[----:B---3-5:R-:W-:Y:S01]  /*2740*/  IMAD.U32 R14, R3, 0x10000, RZ ;  /* 0x00010000030e7824 */ /* 0x028fe200078e00ff */
[----:B------:R-:W-:Y:S01]  /*2750*/  ISETP.GT.AND P0, PT, R2, 0x1, P0 ;  /* 0x000000010200780c */ /* 0x000fe20000704270 */
[----:B------:R-:W-:Y:S01]  /*2760*/  BSSY B1, `(.L_x_43) ;  /* 0x000000c000017945 */ /* 0x000fe20003800000 */
[----:B------:R-:W-:Y:S01]  /*2770*/  LOP3.LUT R21, R37, 0x2, RZ, 0xfc, !PT ;  /* 0x0000000225157812 */ /* 0x000fe200078efcff */
[----:B------:R-:W-:Y:S01]  /*2780*/  FMUL R15, R14, R35 ;  /* 0x000000230e0f7220 */ /* 0x000fe20000400000 */
[----:B------:R-:W-:-:S03]  /*2790*/  IADD3 R14, P1, R6, UR45, RZ ;  /* 0x0000002d060e7c10 */ /* 0x000fc6000ff3e0ff */
[----:B------:R-:W-:-:S05]  /*27a0*/  FFMA R15, R28, R34, R15 ;  /* 0x000000221c0f7223 */ /* 0x000fca000000000f */
[----:B------:R-:W-:Y:S02]  /*27b0*/  F2FP.BF16.F32.PACK_AB R20, RZ, R15 ;  /* 0x0000000fff14723e */ /* 0x000fe400000010ff */
[----:B------:R-:W-:Y:S02]  /*27c0*/  IADD3.X R15, R7, UR44, RZ, P1, !PT ;  /* 0x0000002c070f7c10 */ /* 0x000fe40008ffe4ff */
[----:B------:R-:W-:-:S03]  /*27d0*/  IADD3 R10, P1, R21, R10, RZ ;  /* 0x0000000a150a7210 */ /* 0x000fc60007f3e0ff */
[----:B------:R3:W-:Y:S02]  /*27e0*/  @P2 STG.E.U16 desc[UR38][R14.64], R20 ;  /* 0x000000140e002986 */ /* 0x0007e4000c101526 */
[----:B------:R-:W-:Y:S01]  /*27f0*/  IMAD.X R11, R39, 0x1, R11, P1 ;  /* 0x00000001270b7824 */ /* 0x000fe200008e060b */
[----:B------:R-:W-:Y:S07]  /*2800*/  @!P0 BRA `(.L_x_44) ;  /* 0x0000000000048947 */ /* 0x000fee0003800000 */
[----:B------:R0:W5:Y:S02]  /*2810*/  LDG.E.LTC128B.U16 R3, desc[UR38][R10.64] ;  /* 0x000000260a037981 */ /* 0x000164000c1e1520 */
.L_x_44:
[----:B------:R-:W-:Y:S05]  /*2820*/  BSYNC B1 ;  /* 0x0000000000017941 */ /* 0x000fea0003800000 */
.L_x_43:
[----:B0----5:R-:W-:Y:S01]  /*2830*/  IMAD.U32 R10, R3, 0x10000, RZ ;  /* 0x00010000030a7824 */ /* 0x021fe200078e00ff */
[----:B------:R-:W-:Y:S01]  /*2840*/  IADD3 R6, P3, R6, UR49, RZ ;  /* 0x0000003106067c10 */ /* 0x000fe2000ff7e0ff */
[----:B------:R-:W-:Y:S01]  /*2850*/  BSSY B1, `(.L_x_45) ;  /* 0x000000d000017945 */ /* 0x000fe20003800000 */
[----:B------:R-:W-:Y:S01]  /*2860*/  ISETP.GT.AND P1, PT, R56, 0x88, PT ;  /* 0x000000883800780c */ /* 0x000fe20003f24270 */
[----:B------:R-:W-:Y:S01]  /*2870*/  FMUL R10, R10, R35 ;  /* 0x000000230a0a7220 */ /* 0x000fe20000400000 */
[----:B------:R-:W-:Y:S02]  /*2880*/  IADD3.X R7, R7, UR44, RZ, P3, !PT ;  /* 0x0000002c07077c10 */ /* 0x000fe40009ffe4ff */
[----:B------:R-:W-:Y:S01]  /*2890*/  ISETP.GT.AND P2, PT, R2, RZ, P1 ;  /* 0x000000ff0200720c */ /* 0x000fe20000f44270 */
[----:B------:R-:W-:-:S05]  /*28a0*/  FFMA R10, R29, R34, R10 ;  /* 0x000000221d0a7223 */ /* 0x000fca000000000a */
[----:B------:R-:W-:Y:S02]  /*28b0*/  F2FP.BF16.F32.PACK_AB R11, RZ, R10 ;  /* 0x0000000aff0b723e */ /* 0x000fe400000010ff */
[----:B------:R-:W-:Y:S02]  /*28c0*/  IADD3 R10, P3, R37, R8, RZ ;  /* 0x00000008250a7210 */ /* 0x000fe40007f7e0ff */
[----:B---3--:R-:W-:-:S03]  /*28d0*/  PRMT R20, R11, 0x7610, R20 ;  /* 0x000076100b147816 */ /* 0x008fc60000000014 */
[----:B------:R-:W-:Y:S02]  /*28e0*/  IMAD.X R11, R39, 0x1, R9, P3 ;  /* 0x00000001270b7824 */ /* 0x000fe400018e0609 */
[----:B------:R0:W-:Y:S01]  /*28f0*/  @P0 STG.E.U16 desc[UR38][R6.64], R20 ;  /* 0x0000001406000986 */ /* 0x0001e2000c101526 */
[----:B------:R-:W-:Y:S05]  /*2900*/  @!P2 BRA `(.L_x_46) ;  /* 0x000000000004a947 */ /* 0x000fea0003800000 */
[----:B------:R3:W5:Y:S02]  /*2910*/  LDG.E.LTC128B.U16 R3, desc[UR38][R10.64] ;  /* 0x000000260a037981 */ /* 0x000764000c1e1520 */
.L_x_46:
[----:B------:R-:W-:Y:S05]  /*2920*/  BSYNC B1 ;  /* 0x0000000000017941 */ /* 0x000fea0003800000 */
.L_x_45:
[----:B0----5:R-:W-:Y:S01]  /*2930*/  IMAD.U32 R6, R3, 0x10000, RZ ;  /* 0x0001000003067824 */ /* 0x021fe200078e00ff */
[----:B------:R-:W-:Y:S01]  /*2940*/  ISETP.GT.AND P0, PT, R2, 0x1, P1 ;  /* 0x000000010200780c */ /* 0x000fe20000f04270 */
[----:B------:R-:W-:Y:S01]  /*2950*/  BSSY B1, `(.L_x_47) ;  /* 0x000000b000017945 */ /* 0x000fe20003800000 */
[----:B--2---:R-:W-:Y:S01]  /*2960*/  IADD3 R8, P1, R21, R8, RZ ;  /* 0x0000000815087210 */ /* 0x004fe20007f3e0ff */
[----:B------:R-:W-:Y:S01]  /*2970*/  FMUL R7, R6, R35 ;  /* 0x0000002306077220 */ /* 0x000fe20000400000 */
[----:B------:R-:W-:-:S03]  /*2980*/  IADD3 R6, P3, R4, UR45, RZ ;  /* 0x0000002d04067c10 */ /* 0x000fc6000ff7e0ff */
[----:B------:R-:W-:Y:S01]  /*2990*/  FFMA R7, R30, R34, R7 ;  /* 0x000000221e077223 */ /* 0x000fe20000000007 */
[----:B------:R-:W-:-:S04]  /*29a0*/  IMAD.X R9, R39, 0x1, R9, P1 ;  /* 0x0000000127097824 */ /* 0x000fc800008e0609 */
[----:B------:R-:W-:Y:S02]  /*29b0*/  F2FP.BF16.F32.PACK_AB R20, RZ, R7 ;  /* 0x00000007ff14723e */ /* 0x000fe400000010ff */
[----:B------:R-:W-:-:S05]  /*29c0*/  IADD3.X R7, R5, UR44, RZ, P3, !PT ;  /* 0x0000002c05077c10 */ /* 0x000fca0009ffe4ff */
[----:B------:R0:W-:Y:S01]  /*29d0*/  @P2 STG.E.U16 desc[UR38][R6.64], R20 ;  /* 0x0000001406002986 */ /* 0x0001e2000c101526 */
[----:B------:R-:W-:Y:S05]  /*29e0*/  @!P0 BRA `(.L_x_48) ;  /* 0x0000000000048947 */ /* 0x000fea0003800000 */
[----:B------:R2:W5:Y:S02]  /*29f0*/  LDG.E.LTC128B.U16 R3, desc[UR38][R8.64] ;  /* 0x0000002608037981 */ /* 0x000564000c1e1520 */
.L_x_48:
[----:B------:R-:W-:Y:S05]  /*2a00*/  BSYNC B1 ;  /* 0x0000000000017941 */ /* 0x000fea0003800000 */
.L_x_47:
[----:B--2--5:R-:W-:Y:S01]  /*2a10*/  IMAD.U32 R8, R3, 0x10000, RZ ;  /* 0x0001000003087824 */ /* 0x024fe200078e00ff */
[----:B-1----:R-:W-:Y:S01]  /*2a20*/  IADD3 R4, P3, R4, UR49, RZ ;  /* 0x0000003104047c10 */ /* 0x002fe2000ff7e0ff */
[----:B------:R-:W-:Y:S01]  /*2a30*/  BSSY B1, `(.L_x_49) ;  /* 0x000000c000017945 */ /* 0x000fe20003800000 */
[----:B------:R-:W-:Y:S01]  /*2a40*/  ISETP.GT.AND P1, PT, R56, 0x100, PT ;  /* 0x000001003800780c */ /* 0x000fe20003f24270 */
[----:B------:R-:W-:Y:S01]  /*2a50*/  FMUL R8, R8, R35 ;  /* 0x0000002308087220 */ /* 0x000fe20000400000 */
[----:B------:R-:W-:Y:S02]  /*2a60*/  IADD3.X R5, R5, UR44, RZ, P3, !PT ;  /* 0x0000002c05057c10 */ /* 0x000fe40009ffe4ff */
[----:B------:R-:W-:Y:S01]  /*2a70*/  ISETP.GT.AND P2, PT, R2, RZ, P1 ;  /* 0x000000ff0200720c */ /* 0x000fe20000f44270 */
[----:B------:R-:W-:-:S05]  /*2a80*/  FFMA R8, R31, R34, R8 ;  /* 0x000000221f087223 */ /* 0x000fca0000000008 */
[----:B------:R-:W-:-:S05]  /*2a90*/  F2FP.BF16.F32.PACK_AB R8, RZ, R8 ;  /* 0x00000008ff08723e */ /* 0x000fca00000010ff */
[----:B------:R1:W-:Y:S02]  /*2aa0*/  @P0 STG.E.U16 desc[UR38][R4.64], R8 ;  /* 0x0000000804000986 */ /* 0x0003e4000c101526 */
[----:B------:R-:W-:Y:S05]  /*2ab0*/  @!P2 BRA `(.L_x_50) ;  /* 0x00000000000ca947 */ /* 0x000fea0003800000 */
[----:B-1----:R-:W-:-:S05]  /*2ac0*/  IADD3 R4, P0, R12, R37, RZ ;  /* 0x000000250c047210 */ /* 0x002fca0007f1e0ff */
[----:B------:R-:W-:-:S05]  /*2ad0*/  IMAD.X R5, R13, 0x1, R39, P0 ;  /* 0x000000010d057824 */ /* 0x000fca00000e0627 */
[----:B------:R2:W5:Y:S03]  /*2ae0*/  LDG.E.LTC128B.U16 R3, desc[UR38][R4.64] ;  /* 0x0000002604037981 */ /* 0x000566000c1e1520 */
.L_x_50:
[----:B------:R-:W-:Y:S05]  /*2af0*/  BSYNC B1 ;  /* 0x0000000000017941 */ /* 0x000fea0003800000 */
.L_x_49:
[----:B-12--5:R-:W-:Y:S01]  /*2b00*/  IMAD.U32 R4, R3, 0x10000, RZ ;  /* 0x0001000003047824 */ /* 0x026fe200078e00ff */
[----:B------:R-:W-:Y:S01]  /*2b10*/  ISETP.GT.AND P0, PT, R2, 0x1, P1 ;  /* 0x000000010200780c */ /* 0x000fe20000f04270 */
[----:B------:R-:W-:Y:S01]  /*2b20*/  BSSY B1, `(.L_x_51) ;  /* 0x000000c000017945 */ /* 0x000fe20003800000 */
[----:B------:R-:W-:Y:S01]  /*2b30*/  IADD3 R8, P1, R21, R12, RZ ;  /* 0x0000000c15087210 */ /* 0x000fe20007f3e0ff */
[----:B------:R-:W-:Y:S01]  /*2b40*/  FMUL R5, R4, R35 ;  /* 0x0000002304057220 */ /* 0x000fe20000400000 */
[----:B------:R-:W-:-:S03]  /*2b50*/  IADD3 R4, P3, R14, UR45, RZ ;  /* 0x0000002d0e047c10 */ /* 0x000fc6000ff7e0ff */
[----:B------:R-:W-:-:S05]  /*2b60*/  FFMA R5, R24, R34, R5 ;  /* 0x0000002218057223 */ /* 0x000fca0000000005 */
[----:B------:R-:W-:Y:S02]  /*2b70*/  F2FP.BF16.F32.PACK_AB R9, RZ, R5 ;  /* 0x00000005ff09723e */ /* 0x000fe400000010ff */
[----:B------:R-:W-:Y:S02]  /*2b80*/  IADD3.X R5, R15, UR44, RZ, P3, !PT ;  /* 0x0000002c0f057c10 */ /* 0x000fe40009ffe4ff */
[----:B----4-:R-:W-:Y:S01]  /*2b90*/  PRMT R12, R9, 0x7610, R12 ;  /* 0x00007610090c7816 */ /* 0x010fe2000000000c */
[----:B------:R-:W-:-:S04]  /*2ba0*/  IMAD.X R9, R13, 0x1, R39, P1 ;  /* 0x000000010d097824 */ /* 0x000fc800008e0627 */
[----:B------:R1:W-:Y:S01]  /*2bb0*/  @P2 STG.E.U16 desc[UR38][R4.64], R12 ;  /* 0x0000000c04002986 */ /* 0x0003e2000c101526 */
[----:B------:R-:W-:Y:S05]  /*2bc0*/  @!P0 BRA `(.L_x_52) ;  /* 0x0000000000048947 */ /* 0x000fea0003800000 */
[----:B------:R2:W5:Y:S02]  /*2bd0*/  LDG.E.LTC128B.U16 R3, desc[UR38][R8.64] ;  /* 0x0000002608037981 */ /* 0x000564000c1e1520 */
.L_x_52:
[----:B------:R-:W-:Y:S05]  /*2be0*/  BSYNC B1 ;  /* 0x0000000000017941 */ /* 0x000fea0003800000 */
.L_x_51:
[C---:B-1---5:R-:W-:Y:S01]  /*2bf0*/  IMAD.U32 R4, R3.reuse, 0x10000, RZ ;  /* 0x0001000003047824 */ /* 0x062fe200078e00ff */
[----:B------:R-:W-:Y:S01]  /*2c00*/  ISETP.GT.AND P1, PT, R56, 0x108, PT ;  /* 0x000001083800780c */ /* 0x000fe20003f24270 */
[----:B------:R-:W-:Y:S01]  /*2c10*/  BSSY B1, `(.L_x_53) ;  /* 0x000000d000017945 */ /* 0x000fe20003800000 */
[----:B--2---:R-:W-:Y:S01]  /*2c20*/  PRMT R8, R3, 0x7610, R8 ;  /* 0x0000761003087816 */ /* 0x004fe20000000008 */
[----:B------:R-:W-:Y:S01]  /*2c30*/  FMUL R4, R4, R35 ;  /* 0x0000002304047220 */ /* 0x000fe20000400000 */
[----:B------:R-:W-:-:S03]  /*2c40*/  ISETP.GT.AND P3, PT, R2, RZ, P1 ;  /* 0x000000ff0200720c */ /* 0x000fc60000f64270 */
[----:B------:R-:W-:Y:S01]  /*2c50*/  FFMA R25, R25, R34, R4 ;  /* 0x0000002219197223 */ /* 0x000fe20000000004 */
[----:B------:R-:W-:-:S04]  /*2c60*/  IADD3 R4, P2, R14, UR49, RZ ;  /* 0x000000310e047c10 */ /* 0x000fc8000ff5e0ff */
[----:B------:R-:W-:Y:S02]  /*2c70*/  F2FP.BF16.F32.PACK_AB R25, RZ, R25 ;  /* 0x00000019ff19723e */ /* 0x000fe400000010ff */
[----:B------:R-:W-:-:S05]  /*2c80*/  IADD3.X R5, R15, UR44, RZ, P2, !PT ;  /* 0x0000002c0f057c10 */ /* 0x000fca00097fe4ff */
[----:B------:R1:W-:Y:S01]  /*2c90*/  @P0 STG.E.U16 desc[UR38][R4.64], R25 ;  /* 0x0000001904000986 */ /* 0x0003e2000c101526 */
[----:B------:R-:W-:Y:S05]  /*2ca0*/  @!P3 BRA `(.L_x_54) ;  /* 0x00000000000cb947 */ /* 0x000fea0003800000 */
[----:B-1----:R-:W-:-:S05]  /*2cb0*/  IADD3 R4, P0, R10, R37, RZ ;  /* 0x000000250a047210 */ /* 0x002fca0007f1e0ff */
[----:B------:R-:W-:-:S05]  /*2cc0*/  IMAD.X R5, R11, 0x1, R39, P0 ;  /* 0x000000010b057824 */ /* 0x000fca00000e0627 */
[----:B------:R2:W5:Y:S03]  /*2cd0*/  LDG.E.LTC128B.U16 R8, desc[UR38][R4.64] ;  /* 0x0000002604087981 */ /* 0x000566000c1e1520 */
.L_x_54:
[----:B------:R-:W-:Y:S05]  /*2ce0*/  BSYNC B1 ;  /* 0x0000000000017941 */ /* 0x000fea0003800000 */
.L_x_53:
[----:B-12--5:R-:W-:Y:S01]  /*2cf0*/  IMAD.U32 R4, R8, 0x10000, RZ ;  /* 0x0001000008047824 */ /* 0x026fe200078e00ff */
[----:B------:R-:W-:Y:S01]  /*2d00*/  ISETP.GT.AND P1, PT, R2, 0x1, P1 ;  /* 0x000000010200780c */ /* 0x000fe20000f24270 */
[----:B------:R-:W-:Y:S02]  /*2d10*/  BSSY B1, `(.L_x_55) ;  /* 0x000000b000017945 */ /* 0x000fe40003800000 */
[----:B------:R-:W-:Y:S01]  /*2d20*/  FMUL R3, R4, R35 ;  /* 0x0000002304037220 */ /* 0x000fe20000400000 */
[----:B------:R-:W-:-:S03]  /*2d30*/  IADD3 R4, P0, R6, UR45, RZ ;  /* 0x0000002d06047c10 */ /* 0x000fc6000ff1e0ff */
[----:B------:R-:W-:Y:S01]  /*2d40*/  FFMA R3, R26, R34, R3 ;  /* 0x000000221a037223 */ /* 0x000fe20000000003 */
[----:B------:R-:W-:Y:S02]  /*2d50*/  IADD3.X R5, R7, UR44, RZ, P0, !PT ;  /* 0x0000002c07057c10 */ /* 0x000fe400087fe4ff */
[----:B------:R-:W-:Y:S02]  /*2d60*/  IADD3 R2, P0, R10, R21, RZ ;  /* 0x000000150a027210 */ /* 0x000fe40007f1e0ff */
[----:B------:R-:W-:-:S05]  /*2d70*/  F2FP.BF16.F32.PACK_AB R3, RZ, R3 ;  /* 0x00000003ff03723e */ /* 0x000fca00000010ff */
[----:B------:R1:W-:Y:S02]  /*2d80*/  @P3 STG.E.U16 desc[UR38][R4.64], R3 ;  /* 0x0000000304003986 */ /* 0x0003e4000c101526 */
[----:B-1----:R-:W-:Y:S01]  /*2d90*/  IMAD.X R3, R11, 0x1, R39, P0 ;  /* 0x000000010b037824 */ /* 0x002fe200000e0627 */
[----:B------:R-:W-:Y:S06]  /*2da0*/  @!P1 BRA `(.L_x_56) ;  /* 0x0000000000049947 */ /* 0x000fec0003800000 */
[----:B------:R1:W5:Y:S02]  /*2db0*/  LDG.E.LTC128B.U16 R8, desc[UR38][R2.64] ;  /* 0x0000002602087981 */ /* 0x000364000c1e1520 */
.L_x_56:
[----:B------:R-:W-:Y:S05]  /*2dc0*/  BSYNC B1 ;  /* 0x0000000000017941 */ /* 0x000fea0003800000 */
.L_x_55:
[----:B------:R-:W-:Y:S05]  /*2dd0*/  @!P1 BRA `(.L_x_57) ;  /* 0x0000000400449947 */ /* 0x000fea0003800000 */
[----:B-----5:R-:W-:Y:S01]  /*2de0*/  IMAD.U32 R8, R8, 0x10000, RZ ;  /* 0x0001000008087824 */ /* 0x020fe200078e00ff */
[----:B-1----:R-:W-:-:S03]  /*2df0*/  IADD3 R2, P0, R6, UR49, RZ ;  /* 0x0000003106027c10 */ /* 0x002fc6000ff1e0ff */
[----:B------:R-:W-:Y:S01]  /*2e00*/  FMUL R8, R8, R35 ;  /* 0x0000002308087220 */ /* 0x000fe20000400000 */
[----:B------:R-:W-:-:S03]  /*2e10*/  IADD3.X R3, R7, UR44, RZ, P0, !PT ;  /* 0x0000002c07037c10 */ /* 0x000fc600087fe4ff */
[----:B------:R-:W-:-:S05]  /*2e20*/  FFMA R8, R27, R34, R8 ;  /* 0x000000221b087223 */ /* 0x000fca0000000008 */
[----:B------:R-:W-:-:S05]  /*2e30*/  F2FP.BF16.F32.PACK_AB R8, RZ, R8 ;  /* 0x00000008ff08723e */ /* 0x000fca00000010ff */
[----:B------:R2:W-:Y:S01]  /*2e40*/  STG.E.U16 desc[UR38][R2.64], R8 ;  /* 0x0000000802007986 */ /* 0x0005e2000c101526 */
[----:B------:R-:W-:Y:S05]  /*2e50*/  BRA `(.L_x_57) ;  /* 0x0000000400247947 */ /* 0x000fea0003800000 */
.L_x_34:
[----:B------:R-:W-:Y:S01]  /*2e60*/  ULDC.64 UR4, c[0x0][0x5c0] ;  /* 0x0001700000047ab9 */ /* 0x000fe20000000a00 */
[-C--:B------:R-:W-:Y:S01]  /*2e70*/  FMUL R36, R36, R34.reuse ;  /* 0x0000002224247220 */ /* 0x080fe20000400000 */
[----:B------:R-:W-:Y:S01]  /*2e80*/  LEA R4, P1, R14, UR4, 0x1 ;  /* 0x000000040e047c11 */ /* 0x000fe2000f8208ff */
[-C--:B------:R-:W-:Y:S01]  /*2e90*/  FMUL R37, R37, R34.reuse ;  /* 0x0000002225257220 */ /* 0x080fe20000400000 */
[-C--:B------:R-:W-:Y:S01]  /*2ea0*/  FMUL R38, R38, R34.reuse ;  /* 0x0000002226267220 */ /* 0x080fe20000400000 */
[-C--:B------:R-:W-:Y:S01]  /*2eb0*/  FMUL R39, R39, R34.reuse ;  /* 0x0000002227277220 */ /* 0x080fe20000400000 */
[----:B------:R-:W-:Y:S01]  /*2ec0*/  LEA.HI.X R5, R14, UR5, R57, 0x1, P1 ;  /* 0x000000050e057c11 */ /* 0x000fe200088f0c39 */
[-C--:B------:R-:W-:Y:S01]  /*2ed0*/  FMUL R28, R28, R34.reuse ;  /* 0x000000221c1c7220 */ /* 0x080fe20000400000 */
[----:B------:R-:W-:Y:S01]  /*2ee0*/  ISETP.GT.AND P1, PT, R2, 0x1, P0 ;  /* 0x000000010200780c */ /* 0x000fe20000724270 */
[-C--:B------:R-:W-:Y:S01]  /*2ef0*/  FMUL R29, R29, R34.reuse ;  /* 0x000000221d1d7220 */ /* 0x080fe20000400000 */
[----:B------:R-:W-:Y:S01]  /*2f00*/  ISETP.GT.AND P0, PT, R56, 0x8, PT ;  /* 0x000000083800780c */ /* 0x000fe20003f04270 */
[----:B------:R-:W-:Y:S01]  /*2f10*/  FMUL R30, R30, R34 ;  /* 0x000000221e1e7220 */ /* 0x000fe20000400000 */
[----:B------:R-:W-:Y:S01]  /*2f20*/  LEA R6, P3, R58, R4, 0x4 ;  /* 0x000000043a067211 */ /* 0x000fe200078620ff */
[-C--:B------:R-:W-:Y:S01]  /*2f30*/  FMUL R31, R31, R34.reuse ;  /* 0x000000221f1f7220 */ /* 0x080fe20000400000 */
[----:B------:R-:W-:Y:S01]  /*2f40*/  ISETP.GT.AND P4, PT, R2, RZ, P0 ;  /* 0x000000ff0200720c */ /* 0x000fe20000784270 */
[----:B------:R-:W-:Y:S01]  /*2f50*/  FMUL R24, R24, R34 ;  /* 0x0000002218187220 */ /* 0x000fe20000400000 */
[----:B------:R-:W-:Y:S01]  /*2f60*/  F2FP.BF16.F32.PACK_AB R36, RZ, R36 ;  /* 0x00000024ff24723e */ /* 0x000fe200000010ff */
[-C--:B------:R-:W-:Y:S01]  /*2f70*/  FMUL R25, R25, R34.reuse ;  /* 0x0000002219197220 */ /* 0x080fe20000400000 */
[----:B------:R-:W-:Y:S01]  /*2f80*/  F2FP.BF16.F32.PACK_AB R37, RZ, R37 ;  /* 0x00000025ff25723e */ /* 0x000fe200000010ff */
[----:B------:R-:W-:Y:S01]  /*2f90*/  FMUL R26, R26, R34 ;  /* 0x000000221a1a7220 */ /* 0x000fe20000400000 */
[----:B------:R-:W-:Y:S01]  /*2fa0*/  LEA.HI.X R7, R58, R5, R59, 0x4, P3 ;  /* 0x000000053a077211 */ /* 0x000fe200018f243b */
[----:B------:R-:W-:Y:S01]  /*2fb0*/  @P2 STG.E.U16 desc[UR38][R4.64], R36 ;  /* 0x0000002404002986 */ /* 0x000fe2000c101526 */
[----:B------:R-:W-:Y:S01]  /*2fc0*/  F2FP.BF16.F32.PACK_AB R38, RZ, R38 ;  /* 0x00000026ff26723e */ /* 0x000fe200000010ff */
[----:B------:R-:W-:Y:S01]  /*2fd0*/  FMUL R27, R27, R34 ;  /* 0x000000221b1b7220 */ /* 0x000fe20000400000 */
[----:B------:R-:W-:Y:S01]  /*2fe0*/  ISETP.GT.AND P3, PT, R56, 0x80, PT ;  /* 0x000000803800780c */ /* 0x000fe20003f64270 */
[----:B------:R0:W-:Y:S01]  /*2ff0*/  @P1 STG.E.U16 desc[UR38][R4.64+0x2], R37 ;  /* 0x0000022504001986 */ /* 0x0001e2000c101526 */
[----:B------:R-:W-:-:S02]  /*3000*/  ISETP.GT.AND P0, PT, R2, 0x1, P0 ;  /* 0x000000010200780c */ /* 0x000fc40000704270 */
[----:B------:R-:W-:Y:S01]  /*3010*/  ISETP.GT.AND P5, PT, R2, RZ, P3 ;  /* 0x000000ff0200720c */ /* 0x000fe20001fa4270 */
[----:B------:R-:W-:Y:S01]  /*3020*/  @P4 STG.E.U16 desc[UR38][R6.64], R38 ;  /* 0x0000002606004986 */ /* 0x000fe2000c101526 */
[----:B------:R-:W-:Y:S02]  /*3030*/  IADD3 R8, P4, R4, UR45, RZ ;  /* 0x0000002d04087c10 */ /* 0x000fe4000ff9e0ff */
[----:B------:R-:W-:Y:S02]  /*3040*/  ISETP.GT.AND P2, PT, R56, 0x88, PT ;  /* 0x000000883800780c */ /* 0x000fe40003f44270 */
[----:B------:R-:W-:Y:S02]  /*3050*/  IADD3.X R9, R5, UR44, RZ, P4, !PT ;  /* 0x0000002c05097c10 */ /* 0x000fe4000a7fe4ff */
[----:B------:R-:W-:Y:S02]  /*3060*/  F2FP.BF16.F32.PACK_AB R39, RZ, R39 ;  /* 0x00000027ff27723e */ /* 0x000fe400000010ff */
[----:B0-----:R-:W-:-:S02]  /*3070*/  IADD3 R4, P4, R4, UR49, RZ ;  /* 0x0000003104047c10 */ /* 0x001fc4000ff9e0ff */
[----:B------:R-:W-:Y:S01]  /*3080*/  F2FP.BF16.F32.PACK_AB R28, RZ, R28 ;  /* 0x0000001cff1c723e */ /* 0x000fe200000010ff */
[----:B------:R0:W-:Y:S01]  /*3090*/  @P0 STG.E.U16 desc[UR38][R6.64+0x2], R39 ;  /* 0x0000022706000986 */ /* 0x0001e2000c101526 */
[C---:B------:R-:W-:Y:S02]  /*30a0*/  ISETP.GT.AND P3, PT, R2.reuse, 0x1, P3 ;  /* 0x000000010200780c */ /* 0x040fe40001f64270 */
[----:B------:R-:W-:Y:S01]  /*30b0*/  IADD3.X R5, R5, UR44, RZ, P4, !PT ;  /* 0x0000002c05057c10 */ /* 0x000fe2000a7fe4ff */
[----:B------:R-:W-:Y:S01]  /*30c0*/  @P5 STG.E.U16 desc[UR38][R8.64], R28 ;  /* 0x0000001c08005986 */ /* 0x000fe2000c101526 */
[----:B------:R-:W-:Y:S02]  /*30d0*/  ISETP.GT.AND P4, PT, R2, RZ, P2 ;  /* 0x000000ff0200720c */ /* 0x000fe40001784270 */
[----:B------:R-:W-:Y:S02]  /*30e0*/  IADD3 R10, P5, R6, UR45, RZ ;  /* 0x0000002d060a7c10 */ /* 0x000fe4000ffbe0ff */
[----:B------:R-:W-:-:S02]  /*30f0*/  F2FP.BF16.F32.PACK_AB R29, RZ, R29 ;  /* 0x0000001dff1d723e */ /* 0x000fc400000010ff */
[----:B------:R-:W-:Y:S02]  /*3100*/  F2FP.BF16.F32.PACK_AB R30, RZ, R30 ;  /* 0x0000001eff1e723e */ /* 0x000fe400000010ff */
[----:B------:R-:W-:Y:S01]  /*3110*/  IADD3.X R11, R7, UR44, RZ, P5, !PT ;  /* 0x0000002c070b7c10 */ /* 0x000fe2000affe4ff */
[----:B------:R1:W-:Y:S01]  /*3120*/  @P3 STG.E.U16 desc[UR38][R4.64], R29 ;  /* 0x0000001d04003986 */ /* 0x0003e2000c101526 */
[----:B------:R-:W-:Y:S02]  /*3130*/  ISETP.GT.AND P1, PT, R56, 0x100, PT ;  /* 0x000001003800780c */ /* 0x000fe40003f24270 */
[----:B------:R-:W-:Y:S01]  /*3140*/  ISETP.GT.AND P2, PT, R2, 0x1, P2 ;  /* 0x000000010200780c */ /* 0x000fe20001744270 */
[----:B------:R4:W-:Y:S01]  /*3150*/  @P4 STG.E.U16 desc[UR38][R10.64], R30 ;  /* 0x0000001e0a004986 */ /* 0x0009e2000c101526 */
[----:B0-----:R-:W-:Y:S02]  /*3160*/  IADD3 R6, P4, R6, UR49, RZ ;  /* 0x0000003106067c10 */ /* 0x001fe4000ff9e0ff */
[----:B------:R-:W-:-:S02]  /*3170*/  ISETP.GT.AND P3, PT, R2, RZ, P1 ;  /* 0x000000ff0200720c */ /* 0x000fc40000f64270 */
[----:B------:R-:W-:Y:S02]  /*3180*/  IADD3.X R7, R7, UR44, RZ, P4, !PT ;  /* 0x0000002c07077c10 */ /* 0x000fe4000a7fe4ff */
[----:B------:R-:W-:Y:S02]  /*3190*/  IADD3 R12, P4, R8, UR45, RZ ;  /* 0x0000002d080c7c10 */ /* 0x000fe4000ff9e0ff */
[----:B------:R-:W-:Y:S02]  /*31a0*/  ISETP.GT.AND P0, PT, R56, 0x108, PT ;  /* 0x000001083800780c */ /* 0x000fe40003f04270 */
[----:B------:R-:W-:Y:S02]  /*31b0*/  F2FP.BF16.F32.PACK_AB R31, RZ, R31 ;  /* 0x0000001fff1f723e */ /* 0x000fe400000010ff */
[----:B------:R-:W-:Y:S02]  /*31c0*/  F2FP.BF16.F32.PACK_AB R24, RZ, R24 ;  /* 0x00000018ff18723e */ /* 0x000fe400000010ff */
[----:B------:R-:W-:Y:S01]  /*31d0*/  IADD3.X R13, R9, UR44, RZ, P4, !PT ;  /* 0x0000002c090d7c10 */ /* 0x000fe2000a7fe4ff */
[----:B------:R4:W-:Y:S01]  /*31e0*/  @P2 STG.E.U16 desc[UR38][R6.64], R31 ;  /* 0x0000001f06002986 */ /* 0x0009e2000c101526 */
[----:B------:R-:W-:-:S02]  /*31f0*/  ISETP.GT.AND P1, PT, R2, 0x1, P1 ;  /* 0x000000010200780c */ /* 0x000fc40000f24270 */
[C---:B------:R-:W-:Y:S01]  /*3200*/  ISETP.GT.AND P5, PT, R2.reuse, RZ, P0 ;  /* 0x000000ff0200720c */ /* 0x040fe200007a4270 */
[----:B------:R4:W-:Y:S01]  /*3210*/  @P3 STG.E.U16 desc[UR38][R12.64], R24 ;  /* 0x000000180c003986 */ /* 0x0009e2000c101526 */
[----:B------:R-:W-:Y:S02]  /*3220*/  ISETP.GT.AND P0, PT, R2, 0x1, P0 ;  /* 0x000000010200780c */ /* 0x000fe40000704270 */
[----:B------:R-:W-:Y:S02]  /*3230*/  IADD3 R2, P2, R8, UR49, RZ ;  /* 0x0000003108027c10 */ /* 0x000fe4000ff5e0ff */
[C---:B-1----:R-:W-:Y:S02]  /*3240*/  IADD3 R4, P3, R10.reuse, UR45, RZ ;  /* 0x0000002d0a047c10 */ /* 0x042fe4000ff7e0ff */
[----:B------:R-:W-:Y:S02]  /*3250*/  IADD3 R8, P4, R10, UR49, RZ ;  /* 0x000000310a087c10 */ /* 0x000fe4000ff9e0ff */
[----:B------:R-:W-:-:S02]  /*3260*/  F2FP.BF16.F32.PACK_AB R25, RZ, R25 ;  /* 0x00000019ff19723e */ /* 0x000fc400000010ff */
[----:B------:R-:W-:Y:S02]  /*3270*/  IADD3.X R3, R9, UR44, RZ, P2, !PT ;  /* 0x0000002c09037c10 */ /* 0x000fe400097fe4ff */
[----:B------:R-:W-:Y:S02]  /*3280*/  F2FP.BF16.F32.PACK_AB R26, RZ, R26 ;  /* 0x0000001aff1a723e */ /* 0x000fe400000010ff */
[C---:B------:R-:W-:Y:S01]  /*3290*/  IADD3.X R5, R11.reuse, UR44, RZ, P3, !PT ;  /* 0x0000002c0b057c10 */ /* 0x040fe20009ffe4ff */
[----:B------:R4:W-:Y:S01]  /*32a0*/  @P1 STG.E.U16 desc[UR38][R2.64], R25 ;  /* 0x0000001902001986 */ /* 0x0009e2000c101526 */
[----:B------:R-:W-:Y:S02]  /*32b0*/  F2FP.BF16.F32.PACK_AB R27, RZ, R27 ;  /* 0x0000001bff1b723e */ /* 0x000fe400000010ff */
[----:B------:R-:W-:Y:S01]  /*32c0*/  IADD3.X R9, R11, UR44, RZ, P4, !PT ;  /* 0x0000002c0b097c10 */ /* 0x000fe2000a7fe4ff */
[----:B------:R4:W-:Y:S04]  /*32d0*/  @P5 STG.E.U16 desc[UR38][R4.64], R26 ;  /* 0x0000001a04005986 */ /* 0x0009e8000c101526 */
[----:B------:R4:W-:Y:S02]  /*32e0*/  @P0 STG.E.U16 desc[UR38][R8.64], R27 ;  /* 0x0000001b08000986 */ /* 0x0009e4000c101526 */
.L_x_57:
[----:B------:R-:W-:Y:S05]  /*32f0*/  BSYNC B0 ;  /* 0x0000000000007941 */ /* 0x000fea0003800000 */
.L_x_33:
[----:B------:R-:W-:Y:S01]  /*3300*/  IADD3 R18, P0, R18, UR36, RZ ;  /* 0x0000002412127c10 */ /* 0x000fe2000ff1e0ff */
[----:B------:R-:W-:Y:S01]  /*3310*/  ULDC.64 UR4, c[0x0][0x650] ;  /* 0x0001940000047ab9 */ /* 0x000fe20000000a00 */
[----:B-12-4-:R-:W-:Y:S01]  /*3320*/  PRMT R2, RZ, 0x7610, R2 ;  /* 0x00007610ff027816 */ /* 0x016fe20000000002 */
[----:B------:R-:W-:Y:S01]  /*3330*/  IMAD.MOV.U32 R44, RZ, RZ, -0x1 ;  /* 0xffffffffff2c7424 */ /* 0x000fe200078e00ff */
[----:B------:R-:W-:Y:S01]  /*3340*/  IADD3.X R19, R19, UR42, RZ, P0, !PT ;  /* 0x0000002a13137c10 */ /* 0x000fe200087fe4ff */
[----:B------:R-:W-:Y:S01]  /*3350*/  IMAD.MOV.U32 R45, RZ, RZ, -0x1 ;  /* 0xffffffffff2d7424 */ /* 0x000fe200078e00ff */
[----:B------:R-:W-:-:S04]  /*3360*/  ISETP.GE.U32.AND P0, PT, R18, UR4, PT ;  /* 0x0000000412007c0c */ /* 0x000fc8000bf06070 */
[----:B------:R-:W-:-:S13]  /*3370*/  ISETP.GE.U32.AND.EX P0, PT, R19, UR5, PT, P0 ;  /* 0x0000000513007c0c */ /* 0x000fda000bf06100 */
[----:B------:R-:W-:Y:S05]  /*3380*/  @P0 BRA `(.L_x_58) ;  /* 0x0000000400640947 */ /* 0x000fea0003800000 */
[----:B---3--:R-:W1:Y:S01]  /*3390*/  S2R R10, SR_CTAID.X ;  /* 0x00000000000a7919 */ /* 0x008e620000002500 */
[----:B-----5:R-:W2:Y:S01]  /*33a0*/  LDC.64 R8, c[0x0][0x628] ;  /* 0x00018a00ff087b82 */ /* 0x020ea20000000a00 */
[----:B------:R-:W-:Y:S01]  /*33b0*/  ULDC UR4, c[0x0][0x150] ;  /* 0x0000540000047ab9 */ /* 0x000fe20000000800 */
[----:B0-----:R-:W-:Y:S01]  /*33c0*/  IMAD.MOV.U32 R6, RZ, RZ, R18 ;  /* 0x000000ffff067224 */ /* 0x001fe200078e0012 */
[----:B------:R-:W0:Y:S01]  /*33d0*/  S2R R20, SR_CTAID.Y ;  /* 0x0000000000147919 */ /* 0x000e220000002600 */
[----:B------:R-:W-:-:S04]  /*33e0*/  IMAD.MOV.U32 R7, RZ, RZ, R19 ;  /* 0x000000ffff077224 */ /* 0x000fc800078e0013 */
[----:B------:R-:W3:Y:S08]  /*33f0*/  LDC R15, c[0x0][0x144] ;  /* 0x00005100ff0f7b82 */ /* 0x000ef00000000800 */
[----:B------:R-:W4:Y:S08]  /*3400*/  LDC R0, c[0x0][0x630] ;  /* 0x00018c00ff007b82 */ /* 0x000f300000000800 */
[----:B------:R-:W0:Y:S01]  /*3410*/  LDC.64 R12, c[0x0][0x620] ;  /* 0x00018800ff0c7b82 */ /* 0x000e220000000a00 */
[----:B--2---:R-:W-:-:S04]  /*3420*/  ISETP.NE.U32.AND P0, PT, R8, RZ, PT ;  /* 0x000000ff0800720c */ /* 0x004fc80003f05070 */
[----:B------:R-:W-:Y:S02]  /*3430*/  ISETP.NE.AND.EX P0, PT, R9, RZ, PT, P0 ;  /* 0x000000ff0900720c */ /* 0x000fe40003f05300 */
[----:B-1----:R-:W-:-:S05]  /*3440*/  I2FP.F32.U32 R2, R10 ;  /* 0x0000000a00027245 */ /* 0x002fca0000201000 */
[----:B------:R-:W-:-:S04]  /*3450*/  FMUL R2, R2, UR4 ;  /* 0x0000000402027c20 */ /* 0x000fc80008400000 */
[----:B------:R1:W2:Y:S02]  /*3460*/  F2I.U32.TRUNC.NTZ R14, R2 ;  /* 0x00000002000e7305 */ /* 0x0002a4000020f000 */
[----:B---34-:R-:W-:Y:S05]  /*3470*/  @!P0 BRA `(.L_x_59) ;  /* 0x0000000000288947 */ /* 0x018fea0003800000 */
[----:B------:R-:W3:Y:S02]  /*3480*/  LDC R3, c[0x0][0x634] ;  /* 0x00018d00ff037b82 */ /* 0x000ee40000000800 */
[----:B---3--:R-:W-:-:S05]  /*3490*/  IADD3 R7, P0, R18, R3, RZ ;  /* 0x0000000312077210 */ /* 0x008fca0007f1e0ff */
[----:B------:R-:W-:-:S04]  /*34a0*/  IMAD.X R11, RZ, RZ, R19, P0 ;  /* 0x000000ffff0b7224 */ /* 0x000fc800000e0613 */
[----:B-1----:R-:W-:-:S04]  /*34b0*/  IMAD.WIDE.U32 R2, R11, R8, RZ ;  /* 0x000000080b027225 */ /* 0x002fc800078e00ff */
[----:B------:R-:W-:-:S04]  /*34c0*/  IMAD.WIDE.U32 R4, P0, R7, R9, R2 ;  /* 0x0000000907047225 */ /* 0x000fc80007800002 */
[----:B------:R-:W-:-:S04]  /*34d0*/  IMAD.WIDE.U32 R2, R7, R8, RZ ;  /* 0x0000000807027225 */ /* 0x000fc800078e00ff */
[----:B------:R-:W-:Y:S01]  /*34e0*/  IMAD.X R7, RZ, RZ, RZ, P0 ;  /* 0x000000ffff077224 */ /* 0x000fe200000e06ff */
[----:B------:R-:W-:Y:S01]  /*34f0*/  IADD3 RZ, P0, R3, R4, RZ ;  /* 0x0000000403ff7210 */ /* 0x000fe20007f1e0ff */
[----:B------:R-:W-:-:S04]  /*3500*/  IMAD.MOV.U32 R6, RZ, RZ, R5 ;  /* 0x000000ffff067224 */ /* 0x000fc800078e0005 */
[----:B------:R-:W-:-:S08]  /*3510*/  IMAD.WIDE.U32.X R6, R11, R9, R6, P0 ;  /* 0x000000090b067225 */ /* 0x000fd000000e0406 */
.L_x_59:
[----:B------:R-:W3:Y:S01]  /*3520*/  LDC.64 R26, c[0x0][0x640] ;  /* 0x00019000ff1a7b82 */ /* 0x000ee20000000a00 */
[-CC-:B------:R-:W-:Y:S01]  /*3530*/  SHF.R.U64 R45, R6, R0.reuse, R7.reuse ;  /* 0x00000000062d7219 */ /* 0x180fe20000001207 */
[----:B--2---:R-:W-:Y:S01]  /*3540*/  IMAD.MOV R14, RZ, RZ, -R14 ;  /* 0x000000ffff0e7224 */ /* 0x004fe200078e0a0e */
[----:B------:R-:W-:Y:S01]  /*3550*/  SHF.R.U32.HI R0, RZ, R0, R7 ;  /* 0x00000000ff007219 */ /* 0x000fe20000011607 */
[----:B------:R-:W-:Y:S01]  /*3560*/  ULDC UR4, c[0x0][0x154] ;  /* 0x0000550000047ab9 */ /* 0x000fe20000000800 */
[----:B------:R-:W-:Y:S01]  /*3570*/  IADD3 R5, P0, RZ, -R45, RZ ;  /* 0x8000002dff057210 */ /* 0x000fe20007f1e0ff */
[----:B------:R-:W-:Y:S02]  /*3580*/  IMAD R15, R15, R14, R10 ;  /* 0x0000000e0f0f7224 */ /* 0x000fe400078e020a */
[----:B------:R-:W2:Y:S01]  /*3590*/  LDC R4, c[0x0][0x618] ;  /* 0x00018600ff047b82 */ /* 0x000ea20000000800 */
[----:B------:R-:W-:Y:S02]  /*35a0*/  IMAD.MOV.U32 R7, RZ, RZ, 0x1 ;  /* 0x00000001ff077424 */ /* 0x000fe400078e00ff */
[----:B------:R-:W-:-:S04]  /*35b0*/  IMAD.X R3, RZ, RZ, ~R0, P0 ;  /* 0x000000ffff037224 */ /* 0x000fc800000e0e00 */
[-C--:B0-----:R-:W-:Y:S01]  /*35c0*/  IMAD R0, R3, R12.reuse, RZ ;  /* 0x0000000c03007224 */ /* 0x081fe200078e02ff */
[----:B------:R-:W0:Y:S01]  /*35d0*/  LDC R6, c[0x0][0x608] ;  /* 0x00018200ff067b82 */ /* 0x000e220000000800 */
[----:B-1----:R-:W-:-:S04]  /*35e0*/  IMAD.WIDE.U32 R2, R5, R12, R18 ;  /* 0x0000000c05027225 */ /* 0x002fc800078e0012 */
[----:B------:R-:W-:Y:S01]  /*35f0*/  IMAD R5, R5, R13, R0 ;  /* 0x0000000d05057224 */ /* 0x000fe200078e0200 */
[----:B------:R-:W-:Y:S02]  /*3600*/  I2FP.F32.U32 R0, R20 ;  /* 0x0000001400007245 */ /* 0x000fe40000201000 */
[----:B------:R-:W1:Y:S01]  /*3610*/  LDC R24, c[0x0][0x658] ;  /* 0x00019600ff187b82 */ /* 0x000e620000000800 */
[----:B------:R-:W-:Y:S01]  /*3620*/  IMAD.IADD R3, R3, 0x1, R5 ;  /* 0x0000000103037824 */ /* 0x000fe200078e0205 */
[----:B---3--:R-:W-:Y:S01]  /*3630*/  ISETP.NE.U32.AND P0, PT, R26, RZ, PT ;  /* 0x000000ff1a00720c */ /* 0x008fe20003f05070 */
[----:B------:R-:W-:Y:S01]  /*3640*/  FMUL R0, R0, UR4 ;  /* 0x0000000400007c20 */ /* 0x000fe20008400000 */
[----:B------:R-:W-:Y:S02]  /*3650*/  IMAD.MOV.U32 R5, RZ, RZ, -0x1 ;  /* 0xffffffffff057424 */ /* 0x000fe400078e00ff */
[----:B------:R-:W-:Y:S01]  /*3660*/  ISETP.NE.AND.EX P0, PT, R27, RZ, PT, P0 ;  /* 0x000000ff1b00720c */ /* 0x000fe20003f05300 */
[----:B------:R3:W4:Y:S01]  /*3670*/  F2I.U32.TRUNC.NTZ R12, R0 ;  /* 0x00000000000c7305 */ /* 0x000722000020f000 */
[----:B------:R-:W3:Y:S01]  /*3680*/  LDC R13, c[0x0][0x148] ;  /* 0x00005200ff0d7b82 */ /* 0x000ee20000000800 */
[----:B--2---:R-:W-:-:S02]  /*3690*/  SHF.R.U64 R10, R2, R4, R3 ;  /* 0x00000004020a7219 */ /* 0x004fc40000001203 */
[----:B------:R-:W-:-:S05]  /*36a0*/  SHF.R.U32.HI R3, RZ, R4, R3 ;  /* 0x00000004ff037219 */ /* 0x000fca0000011603 */
[----:B------:R-:W2:Y:S01]  /*36b0*/  LDC R14, c[0x0][0x600] ;  /* 0x00018000ff0e7b82 */ /* 0x000ea20000000800 */
[-CC-:B0-----:R-:W-:Y:S02]  /*36c0*/  SHF.R.U64 R8, R10, R6.reuse, R3.reuse ;  /* 0x000000060a087219 */ /* 0x181fe40000001203 */
[----:B------:R-:W-:-:S05]  /*36d0*/  SHF.R.U32.HI R3, RZ, R6, R3 ;  /* 0x00000006ff037219 */ /* 0x000fca0000011603 */
[----:B------:R-:W0:Y:S01]  /*36e0*/  LDC R25, c[0x0][0x648] ;  /* 0x00019200ff197b82 */ /* 0x000e220000000800 */
[-CC-:B-1----:R-:W-:Y:S02]  /*36f0*/  SHF.R.U64 R11, R8, R24.reuse, R3.reuse ;  /* 0x00000018080b7219 */ /* 0x182fe40000001203 */
[-C--:B------:R-:W-:Y:S02]  /*3700*/  SHF.L.U32 R5, R5, R24.reuse, RZ ;  /* 0x0000001805057219 */ /* 0x080fe400000006ff */
[-C--:B------:R-:W-:Y:S01]  /*3710*/  SHF.R.U32.HI R3, RZ, R24.reuse, R3 ;  /* 0x00000018ff037219 */ /* 0x080fe20000011603 */
[----:B------:R-:W-:Y:S01]  /*3720*/  IMAD.MOV.U32 R2, RZ, RZ, R11 ;  /* 0x000000ffff027224 */ /* 0x000fe200078e000b */
[----:B------:R-:W-:Y:S01]  /*3730*/  SHF.L.U32 R24, R7, R24, RZ ;  /* 0x0000001807187219 */ /* 0x000fe200000006ff */
[----:B------:R-:W1:Y:S01]  /*3740*/  LDC R28, c[0x0][0x638] ;  /* 0x00018e00ff1c7b82 */ /* 0x000e620000000800 */
[----:B------:R-:W-:-:S07]  /*3750*/  LOP3.LUT R21, RZ, R5, RZ, 0x33, !PT ;  /* 0x00000005ff157212 */ /* 0x000fce00078e33ff */
[----:B------:R-:W0:Y:S01]  /*3760*/  LDC R29, c[0x0][0x610] ;  /* 0x00018400ff1d7b82 */ /* 0x000e220000000800 */
[----:B----4-:R-:W-:Y:S05]  /*3770*/  @!P0 BRA `(.L_x_60) ;  /* 0x0000000000288947 */ /* 0x010fea0003800000 */
[----:B---3--:R-:W3:Y:S02]  /*3780*/  LDC R0, c[0x0][0x64c] ;  /* 0x00019300ff007b82 */ /* 0x008ee40000000800 */
[----:B---3--:R-:W-:-:S05]  /*3790*/  IADD3 R7, P0, R11, R0, RZ ;  /* 0x000000000b077210 */ /* 0x008fca0007f1e0ff */
        /* <DEDUP_REMOVED lines=8> */
.L_x_60:
[----:B------:R-:W-:Y:S01]  /*3820*/  ISETP.NE.AND P0, PT, R17, 0x1, PT ;  /* 0x000000011100780c */ /* 0x000fe20003f05270 */
[----:B--2---:R-:W-:Y:S01]  /*3830*/  VIADD R5, R14, 0xffffffff ;  /* 0xffffffff0e057836 */ /* 0x004fe20000000000 */
[----:B0--3--:R-:W-:Y:S01]  /*3840*/  SHF.R.U64 R0, R2, R25, R3 ;  /* 0x0000001902007219 */ /* 0x009fe20000001203 */
[----:B------:R-:W-:Y:S01]  /*3850*/  IMAD.MOV R12, RZ, RZ, -R12 ;  /* 0x000000ffff0c7224 */ /* 0x000fe200078e0a0c */
[----:B------:R-:W-:Y:S01]  /*3860*/  LOP3.LUT R3, R8, R21, RZ, 0xc0, !PT ;  /* 0x0000001508037212 */ /* 0x000fe200078ec0ff */
[----:B------:R-:W-:Y:S02]  /*3870*/  IMAD.MOV.U32 R4, RZ, RZ, 0x1 ;  /* 0x00000001ff047424 */ /* 0x000fe400078e00ff */
[----:B------:R-:W-:Y:S02]  /*3880*/  IMAD.MOV R2, RZ, RZ, -R0 ;  /* 0x000000ffff027224 */ /* 0x000fe400078e0a00 */
[----:B------:R-:W-:Y:S01]  /*3890*/  IMAD R0, R24, R0, R3 ;  /* 0x0000000018007224 */ /* 0x000fe200078e0203 */
[----:B------:R-:W-:Y:S01]  /*38a0*/  LOP3.LUT R3, R10, R5, RZ, 0xc0, !PT ;  /* 0x000000050a037212 */ /* 0x000fe200078ec0ff */
[----:B-1----:R-:W-:-:S02]  /*38b0*/  IMAD R2, R2, R28, R11 ;  /* 0x0000001c02027224 */ /* 0x002fc400078e020b */
[----:B------:R-:W-:Y:S02]  /*38c0*/  @P0 IMAD R15, R13, R12, R20 ;  /* 0x0000000c0d0f0224 */ /* 0x000fe400078e0214 */
[----:B------:R-:W-:Y:S01]  /*38d0*/  IMAD R3, R2, R14, R3 ;  /* 0x0000000e02037224 */ /* 0x000fe200078e0203 */
[----:B------:R-:W-:Y:S01]  /*38e0*/  PRMT R2, R4, 0x7610, R2 ;  /* 0x0000761004027816 */ /* 0x000fe20000000002 */
[----:B------:R-:W-:-:S05]  /*38f0*/  IMAD R0, R0, R29, R15 ;  /* 0x0000001d00007224 */ /* 0x000fca00078e020f */
[----:B------:R-:W-:Y:S02]  /*3900*/  SEL R44, R3, R0, !P0 ;  /* 0x00000000032c7207 */ /* 0x000fe40004000000 */
[----:B------:R-:W-:-:S07]  /*3910*/  SEL R0, R0, R3, !P0 ;  /* 0x0000000300007207 */ /* 0x000fce0004000000 */
.L_x_58:
[----:B------:R-:W-:Y:S01]  /*3920*/  LOP3.LUT P0, RZ, R2, 0xff, RZ, 0xc0, !PT ;  /* 0x000000ff02ff7812 */ /* 0x000fe2000780c0ff */
[----:B------:R-:W-:-:S12]  /*3930*/  IMAD.MOV.U32 R47, RZ, RZ, R0 ;  /* 0x000000ffff2f7224 */ /* 0x000fd800078e0000 */
[----:B------:R-:W-:Y:S05]  /*3940*/  @P0 BRA `(.L_x_61) ;  /* 0xffffffdc00280947 */ /* 0x000fea000383ffff */
[----:B------:R-:W-:Y:S05]  /*3950*/  EXIT ;  /* 0x000000000000794d */ /* 0x000fea0003800000 */
.L_x_8:
        /* <DEDUP_REMOVED lines=26> */
.L_x_63:
[----:B------:R-:W0:Y:S01]  /*3b00*/  LDC.64 R26, c[0x0][0x640] ;  /* 0x00019000ff1a7b82 */ /* 0x000e220000000a00 */
[-CC-:B------:R-:W-:Y:S01]  /*3b10*/  SHF.R.U64 R20, R12, R6.reuse, R13.reuse ;  /* 0x000000060c147219 */ /* 0x180fe2000000120d */
[----:B------:R-:W-:Y:S01]  /*3b20*/  IMAD.MOV.U32 R30, RZ, RZ, 0x1 ;  /* 0x00000001ff1e7424 */ /* 0x000fe200078e00ff */
[----:B------:R-:W-:Y:S02]  /*3b30*/  SHF.R.U32.HI R6, RZ, R6, R13 ;  /* 0x00000006ff067219 */ /* 0x000fe4000001160d */
[----:B------:R-:W-:-:S03]  /*3b40*/  IADD3 R11, P0, RZ, -R20, RZ ;  /* 0x80000014ff0b7210 */ /* 0x000fc60007f1e0ff */
[----:B------:R-:W1:Y:S02]  /*3b50*/  LDC R10, c[0x0][0x618] ;  /* 0x00018600ff0a7b82 */ /* 0x000e640000000800 */
[----:B------:R-:W-:-:S04]  /*3b60*/  IMAD.X R9, RZ, RZ, ~R6, P0 ;  /* 0x000000ffff097224 */ /* 0x000fc800000e0e06 */
[-C--:B------:R-:W-:Y:S02]  /*3b70*/  IMAD R6, R9, R22.reuse, RZ ;  /* 0x0000001609067224 */ /* 0x080fe400078e02ff */
[----:B------:R-:W2:Y:S01]  /*3b80*/  LDC R12, c[0x0][0x608] ;  /* 0x00018200ff0c7b82 */ /* 0x000ea20000000800 */
[----:B------:R-:W-:-:S04]  /*3b90*/  IMAD.WIDE.U32 R8, R11, R22, R18 ;  /* 0x000000160b087225 */ /* 0x000fc800078e0012 */
[----:B------:R-:W-:-:S03]  /*3ba0*/  IMAD R11, R11, R23, R6 ;  /* 0x000000170b0b7224 */ /* 0x000fc600078e0206 */
[----:B------:R-:W3:Y:S01]  /*3bb0*/  LDC R25, c[0x0][0x658] ;  /* 0x00019600ff197b82 */ /* 0x000ee20000000800 */
[----:B------:R-:W-:Y:S01]  /*3bc0*/  IMAD.IADD R9, R9, 0x1, R11 ;  /* 0x0000000109097824 */ /* 0x000fe200078e020b */
[----:B0-----:R-:W-:-:S04]  /*3bd0*/  ISETP.NE.U32.AND P0, PT, R26, RZ, PT ;  /* 0x000000ff1a00720c */ /* 0x001fc80003f05070 */
[----:B------:R-:W-:Y:S02]  /*3be0*/  ISETP.NE.AND.EX P0, PT, R27, RZ, PT, P0 ;  /* 0x000000ff1b00720c */ /* 0x000fe40003f05300 */
[----:B------:R-:W0:Y:S01]  /*3bf0*/  LDC R22, c[0x0][0x600] ;  /* 0x00018000ff167b82 */ /* 0x000e220000000800 */
[-CC-:B-1----:R-:W-:Y:S01]  /*3c00*/  SHF.R.U64 R14, R8, R10.reuse, R9.reuse ;  /* 0x0000000a080e7219 */ /* 0x182fe20000001209 */
[----:B------:R-:W-:Y:S01]  /*3c10*/  IMAD.MOV.U32 R8, RZ, RZ, -0x1 ;  /* 0xffffffffff087424 */ /* 0x000fe200078e00ff */
[----:B------:R-:W-:-:S05]  /*3c20*/  SHF.R.U32.HI R9, RZ, R10, R9 ;  /* 0x0000000aff097219 */ /* 0x000fca0000011609 */
[----:B------:R-:W1:Y:S01]  /*3c30*/  LDC R28, c[0x0][0x648] ;  /* 0x00019200ff1c7b82 */ /* 0x000e620000000800 */
[-CC-:B--2---:R-:W-:Y:S02]  /*3c40*/  SHF.R.U64 R21, R14, R12.reuse, R9.reuse ;  /* 0x0000000c0e157219 */ /* 0x184fe40000001209 */
[----:B------:R-:W-:-:S05]  /*3c50*/  SHF.R.U32.HI R6, RZ, R12, R9 ;  /* 0x0000000cff067219 */ /* 0x000fca0000011609 */
[----:B------:R-:W2:Y:S01]  /*3c60*/  LDC R29, c[0x0][0x638] ;  /* 0x00018e00ff1d7b82 */ /* 0x000ea20000000800 */
[-C--:B---3--:R-:W-:Y:S02]  /*3c70*/  SHF.L.U32 R8, R8, R25.reuse, RZ ;  /* 0x0000001908087219 */ /* 0x088fe400000006ff */
[-CC-:B------:R-:W-:Y:S02]  /*3c80*/  SHF.R.U64 R23, R21, R25.reuse, R6.reuse ;  /* 0x0000001915177219 */ /* 0x180fe40000001206 */
[----:B------:R-:W-:Y:S02]  /*3c90*/  LOP3.LUT R32, RZ, R8, RZ, 0x33, !PT ;  /* 0x00000008ff207212 */ /* 0x000fe400078e33ff */
[----:B------:R-:W-:Y:S01]  /*3ca0*/  SHF.R.U32.HI R9, RZ, R25, R6 ;  /* 0x00000019ff097219 */ /* 0x000fe20000011606 */
[----:B------:R-:W3:Y:S01]  /*3cb0*/  LDC R31, c[0x0][0x610] ;  /* 0x00018400ff1f7b82 */ /* 0x000ee20000000800 */
[----:B------:R-:W-:Y:S01]  /*3cc0*/  IMAD.MOV.U32 R8, RZ, RZ, R23 ;  /* 0x000000ffff087224 */ /* 0x000fe200078e0017 */
[----:B------:R-:W-:Y:S06]  /*3cd0*/  @!P0 BRA `(.L_x_64) ;  /* 0x0000000000288947 */ /* 0x000fec0003800000 */
        /* <DEDUP_REMOVED lines=10> */
.L_x_64:
[----:B------:R-:W-:Y:S02]  /*3d80*/  ISETP.NE.AND P0, PT, R17, 0x1, PT ;  /* 0x000000011100780c */ /* 0x000fe40003f05270 */
[----:B-1----:R-:W-:Y:S01]  /*3d90*/  SHF.R.U64 R6, R8, R28, R9 ;  /* 0x0000001c08067219 */ /* 0x002fe20000001209 */
[----:B0-----:R-:W-:Y:S01]  /*3da0*/  VIADD R9, R22, 0xffffffff ;  /* 0xffffffff16097836 */ /* 0x001fe20000000000 */
[----:B------:R-:W-:Y:S02]  /*3db0*/  SHF.L.U32 R30, R30, R25, RZ ;  /* 0x000000191e1e7219 */ /* 0x000fe400000006ff */
[----:B------:R-:W-:Y:S01]  /*3dc0*/  LOP3.LUT R5, R21, R32, RZ, 0xc0, !PT ;  /* 0x0000002015057212 */ /* 0x000fe200078ec0ff */
[----:B------:R-:W-:-:S04]  /*3dd0*/  IMAD.MOV R8, RZ, RZ, -R6 ;  /* 0x000000ffff087224 */ /* 0x000fc800078e0a06 */
[----:B------:R-:W-:Y:S01]  /*3de0*/  IMAD R6, R30, R6, R5 ;  /* 0x000000061e067224 */ /* 0x000fe200078e0205 */
[----:B------:R-:W-:Y:S01]  /*3df0*/  LOP3.LUT R5, R14, R9, RZ, 0xc0, !PT ;  /* 0x000000090e057212 */ /* 0x000fe200078ec0ff */
[----:B------:R-:W-:Y:S02]  /*3e00*/  @P0 IMAD R3, R7, R24, R4 ;  /* 0x0000001807030224 */ /* 0x000fe400078e0204 */
[----:B--2---:R-:W-:Y:S02]  /*3e10*/  IMAD R4, R8, R29, R23 ;  /* 0x0000001d08047224 */ /* 0x004fe400078e0217 */
[----:B---3--:R-:W-:Y:S02]  /*3e20*/  IMAD R3, R6, R31, R3 ;  /* 0x0000001f06037224 */ /* 0x008fe400078e0203 */
[----:B------:R-:W-:Y:S02]  /*3e30*/  IMAD R4, R4, R22, R5 ;  /* 0x0000001604047224 */ /* 0x000fe400078e0205 */
[----:B------:R-:W-:-:S03]  /*3e40*/  IMAD.MOV.U32 R6, RZ, RZ, 0x1 ;  /* 0x00000001ff067424 */ /* 0x000fc600078e00ff */
[----:B------:R-:W-:Y:S02]  /*3e50*/  SEL R22, R4, R3, !P0 ;  /* 0x0000000304167207 */ /* 0x000fe40004000000 */
[----:B------:R-:W-:-:S07]  /*3e60*/  SEL R21, R3, R4, !P0 ;  /* 0x0000000403157207 */ /* 0x000fce0004000000 */
.L_x_62:
[----:B------:R-:W-:-:S08]  /*3e70*/  NOP ;  /* 0x0000000000007918 */ /* 0x000fd00000000000 */
[----:B------:R-:W0:-:S00]  /*3e80*/  USETMAXREG.DEALLOC.CTAPOOL 0x28 ;  /* 0x00000028000079c8 */ /* 0x000e0000080e0500 */
[----:B0-----:R-:W-:-:S13]  /*3e90*/  ISETP.NE.AND P0, PT, R2, RZ, PT ;  /* 0x000000ff0200720c */ /* 0x001fda0003f05270 */
[----:B------:R-:W-:Y:S05]  /*3ea0*/  @P0 EXIT ;  /* 0x000000000000094d */ /* 0x000fea0003800000 */
[----:B------:R-:W-:Y:S01]  /*3eb0*/  LOP3.LUT P0, RZ, R6, 0xff, RZ, 0xc0, !PT ;  /* 0x000000ff06ff7812 */ /* 0x000fe2000780c0ff */
[----:B------:R-:W-:Y:S02]  /*3ec0*/  IMAD.MOV.U32 R6, RZ, RZ, 0x1 ;  /* 0x00000001ff067424 */ /* 0x000fe400078e00ff */
[----:B------:R-:W-:-:S10]  /*3ed0*/  IMAD.MOV.U32 R7, RZ, RZ, RZ ;  /* 0x000000ffff077224 */ /* 0x000fd400078e00ff */
[----:B------:R-:W-:Y:S05]  /*3ee0*/  @!P0 BRA `(.L_x_65) ;  /* 0x0000000c00308947 */ /* 0x000fea0003800000 */
[----:B------:R-:W0:Y:S01]  /*3ef0*/  LDC R2, c[0x0][0x28c] ;  /* 0x0000a300ff027b82 */ /* 0x000e220000000800 */
[----:B------:R-:W1:Y:S01]  /*3f00*/  S2R R12, SR_CgaCtaId ;  /* 0x00000000000c7919 */ /* 0x000e620000008800 */
[----:B------:R-:W-:Y:S01]  /*3f10*/  ULDC UR5, c[0x0][0x658] ;  /* 0x0001960000057ab9 */ /* 0x000fe20000000800 */
[----:B------:R-:W-:Y:S01]  /*3f20*/  UMOV UR6, 0xffffffff ;  /* 0xffffffff00067882 */ /* 0x000fe20000000000 */
[----:B------:R-:W-:Y:S01]  /*3f30*/  BSSY B0, `(.L_x_65) ;  /* 0x00000c7000007945 */ /* 0x000fe20003800000 */
[----:B------:R-:W-:Y:S01]  /*3f40*/  USHF.L.U32 UR6, UR6, UR5, URZ ;  /* 0x0000000506067299 */ /* 0x000fe2000800063f */
[----:B------:R-:W-:Y:S01]  /*3f50*/  IMAD.MOV.U32 R9, RZ, RZ, 0x1 ;  /* 0x00000001ff097424 */ /* 0x000fe200078e00ff */
[----:B------:R-:W-:Y:S01]  /*3f60*/  LOP3.LUT R8, R16, 0x2, RZ, 0xfc, !PT ;  /* 0x0000000210087812 */ /* 0x000fe200078efcff */
[----:B------:R-:W-:Y:S01]  /*3f70*/  IMAD.MOV.U32 R6, RZ, RZ, 0x1 ;  /* 0x00000001ff067424 */ /* 0x000fe200078e00ff */
[----:B------:R-:W-:Y:S01]  /*3f80*/  ULDC UR4, c[0x0][0x600] ;  /* 0x0001800000047ab9 */ /* 0x000fe20000000800 */
[----:B------:R-:W-:Y:S01]  /*3f90*/  IMAD.MOV.U32 R7, RZ, RZ, RZ ;  /* 0x000000ffff077224 */ /* 0x000fe200078e00ff */
[----:B------:R-:W-:Y:S01]  /*3fa0*/  UMOV UR7, 0x1 ;  /* 0x0000000100077882 */ /* 0x000fe20000000000 */
[----:B------:R-:W-:-:S02]  /*3fb0*/  UIADD3 UR15, UR4, -0x1, URZ ;  /* 0xffffffff040f7890 */ /* 0x000fc4000fffe03f */
[----:B------:R-:W-:Y:S02]  /*3fc0*/  USHF.L.U32 UR17, UR7, UR5, URZ ;  /* 0x0000000507117299 */ /* 0x000fe4000800063f */
[----:B------:R-:W-:Y:S01]  /*3fd0*/  ULOP3.LUT UR16, URZ, UR6, URZ, 0x33, !UPT ;  /* 0x000000063f107292 */ /* 0x000fe2000f8e333f */
[----:B------:R-:W-:Y:S01]  /*3fe0*/  ULDC.64 UR20, c[0x0][0x198] ;  /* 0x0000660000147ab9 */ /* 0x000fe20000000a00 */
[----:B0-----:R-:W-:-:S05]  /*3ff0*/  VIADD R2, R2, 0xf ;  /* 0x0000000f02027836 */ /* 0x001fca0000000000 */
[----:B------:R-:W-:-:S04]  /*4000*/  SHF.R.S32.HI R3, RZ, 0x1f, R2 ;  /* 0x0000001fff037819 */ /* 0x000fc80000011402 */
[----:B------:R-:W-:Y:S01]  /*4010*/  LEA.HI R3, R3, R2, RZ, 0x4 ;  /* 0x0000000203037211 */ /* 0x000fe200078f20ff */
[C---:B-1----:R-:W-:Y:S02]  /*4020*/  IMAD.SHL.U32 R11, R12.reuse, 0x4, RZ ;  /* 0x000000040c0b7824 */ /* 0x042fe400078e00ff */
[----:B------:R-:W-:Y:S01]  /*4030*/  IMAD.SHL.U32 R12, R12, 0x40, RZ ;  /* 0x000000400c0c7824 */ /* 0x000fe200078e00ff */
[----:B------:R-:W-:Y:S02]  /*4040*/  SHF.R.S32.HI R10, RZ, 0x4, R3 ;  /* 0x00000004ff0a7819 */ /* 0x000fe40000011403 */
[----:B------:R-:W-:Y:S02]  /*4050*/  LOP3.LUT R11, R11, 0x4, RZ, 0xc0, !PT ;  /* 0x000000040b0b7812 */ /* 0x000fe400078ec0ff */
[----:B------:R-:W-:Y:S01]  /*4060*/  LOP3.LUT R12, R12, 0x40, RZ, 0xc0, !PT ;  /* 0x000000400c0c7812 */ /* 0x000fe200078ec0ff */
[----:B------:R-:W-:-:S07]  /*4070*/  VIADD R13, R10, 0x1 ;  /* 0x000000010a0d7836 */ /* 0x000fce0000000000 */
.L_x_76:
[----:B------:R-:W-:-:S03]  /*4080*/  UMOV UR4, 0xffffffff ;  /* 0xffffffff00047882 */ /* 0x000fc60000000000 */
[----:B------:R-:W-:Y:S05]  /*4090*/  BRA.DIV UR4, `(.L_x_66) ;  /* 0x0000001604a87947 */ /* 0x000fea000b800000 */
[----:B------:R-:W-:-:S13]  /*40a0*/  ELECT P6, URZ, PT ;  /* 0x00000000003f782f */ /* 0x000fda00038c0000 */
.L_x_101:
[----:B------:R-:W0:Y:S01]  /*40b0*/  LDC R2, c[0x0][0x28c] ;  /* 0x0000a300ff027b82 */ /* 0x000e220000000800 */
[----:B------:R-:W-:Y:S01]  /*40c0*/  BSSY B1, `(.L_x_67) ;  /* 0x0000038000017945 */ /* 0x000fe20003800000 */
[----:B0-----:R-:W-:-:S13]  /*40d0*/  ISETP.LT.OR P6, PT, R2, 0x1, !P6 ;  /* 0x000000010200780c */ /* 0x001fda00077c1670 */
[----:B------:R-:W-:Y:S05]  /*40e0*/  @P6 BRA `(.L_x_68) ;  /* 0x0000000000d46947 */ /* 0x000fea0003800000 */
[----:B------:R-:W-:Y:S02]  /*40f0*/  IMAD R22, R22, 0x8, R11 ;  /* 0x0000000816167824 */ /* 0x000fe400078e020b */
[----:B------:R-:W-:Y:S02]  /*4100*/  IMAD R21, R21, 0x180, RZ ;  /* 0x0000018015157824 */ /* 0x000fe400078e02ff */
[----:B------:R-:W-:Y:S02]  /*4110*/  IMAD.MOV.U32 R23, RZ, RZ, RZ ;  /* 0x000000ffff177224 */ /* 0x000fe400078e00ff */
[----:B------:R-:W-:Y:S02]  /*4120*/  IMAD.MOV.U32 R2, RZ, RZ, R13 ;  /* 0x000000ffff027224 */ /* 0x000fe400078e000d */
[----:B------:R-:W-:Y:S02]  /*4130*/  IMAD.MOV.U32 R3, RZ, RZ, R6 ;  /* 0x000000ffff037224 */ /* 0x000fe400078e0006 */
[----:B------:R-:W-:-:S07]  /*4140*/  IMAD.MOV.U32 R5, RZ, RZ, R7 ;  /* 0x000000ffff057224 */ /* 0x000fce00078e0007 */
.L_x_71:
[----:B------:R-:W0:Y:S01]  /*4150*/  S2R R15, SR_CgaCtaId ;  /* 0x00000000000f7919 */ /* 0x000e220000008800 */
[----:B------:R-:W-:Y:S02]  /*4160*/  MOV R4, 0x400 ;  /* 0x0000040000047802 */ /* 0x000fe40000000f00 */
[----:B------:R-:W-:-:S13]  /*4170*/  ISETP.NE.AND P1, PT, R0, RZ, PT ;  /* 0x000000ff0000720c */ /* 0x000fda0003f25270 */
[----:B------:R-:W1:Y:S01]  /*4180*/  @!P1 LDC R14, c[0x0][0x500] ;  /* 0x00014000ff0e9b82 */ /* 0x000e620000000800 */
[----:B0-----:R-:W-:Y:S02]  /*4190*/  LEA R24, R15, R4, 0x18 ;  /* 0x000000040f187211 */ /* 0x001fe400078ec0ff */
[----:B------:R-:W-:-:S03]  /*41a0*/  SHF.L.U32 R4, R3, 0x1f, RZ ;  /* 0x0000001f03047819 */ /* 0x000fc600000006ff */
[----:B------:R-:W-:-:S04]  /*41b0*/  IMAD R15, R5, 0x8, R24 ;  /* 0x00000008050f7824 */ /* 0x000fc800078e0218 */
[----:B------:R-:W0:Y:S02]  /*41c0*/  SYNCS.PHASECHK.TRANS64.TRYWAIT P0, [R15+URZ+0x90], R4 ;  /* 0x000090040f0075a7 */ /* 0x000e24000800017f */
[----:B01----:R-:W-:Y:S05]  /*41d0*/  @!P0 BRA `(.L_x_69) ;  /* 0x0000001400788947 */ /* 0x003fea0003800000 */
.L_x_102:
[----:B0-----:R-:W-:Y:S01]  /*41e0*/  PRMT R4, R8, 0x9910, RZ ;  /* 0x0000991008047816 */ /* 0x001fe200000000ff */
[----:B------:R0:W-:Y:S03]  /*41f0*/  @!P1 SYNCS.ARRIVE.TRANS64 RZ, [R15+URZ], R14 ;  /* 0x0000000e0fff99a7 */ /* 0x0001e6000800003f */
[----:B------:R-:W-:-:S13]  /*4200*/  ISETP.NE.AND P0, PT, R4, 0x2, PT ;  /* 0x000000020400780c */ /* 0x000fda0003f05270 */
[----:B0-----:R-:W-:Y:S05]  /*4210*/  @P0 BRA `(.L_x_70) ;  /* 0x0000000000040947 */ /* 0x001fea0003800000 */
[----:B------:R-:W-:Y:S01]  /*4220*/  BPT.TRAP 0x1 ;  /* 0x000000040000795c */ /* 0x000fe20000300000 */
.L_x_70:
[----:B------:R-:W-:Y:S01]  /*4230*/  IMAD R14, R5, 0x3000, R24 ;  /* 0x00003000050e7824 */ /* 0x000fe200078e0218 */
[----:B------:R-:W-:Y:S01]  /*4240*/  R2UR UR9, R15 ;  /* 0x000000000f0972ca */ /* 0x000fe200000e0000 */
[----:B------:R-:W-:Y:S01]  /*4250*/  IMAD R4, R5, 0x80, R12 ;  /* 0x0000008005047824 */ /* 0x000fe200078e020c */
[----:B------:R-:W-:Y:S01]  /*4260*/  UIADD3 UR4, UP0, UR20, 0xf0, URZ ;  /* 0x000000f014047890 */ /* 0x000fe2000ff1e03f */
[----:B------:R-:W-:Y:S01]  /*4270*/  VIADD R2, R2, 0xffffffff ;  /* 0xffffffff02027836 */ /* 0x000fe20000000000 */
[----:B------:R-:W-:Y:S01]  /*4280*/  R2UR UR5, R14 ;  /* 0x000000000e0572ca */ /* 0x000fe200000e0000 */
[----:B------:R-:W-:Y:S01]  /*4290*/  IMAD R4, R4, 0x2, R24 ;  /* 0x0000000204047824 */ /* 0x000fe200078e0218 */
[----:B------:R-:W-:Y:S01]  /*42a0*/  R2UR UR11, R21 ;  /* 0x00000000150b72ca */ /* 0x000fe200000e0000 */
[----:B------:R-:W-:Y:S01]  /*42b0*/  UIADD3 UR22, UP1, UR20, 0x1f0, URZ ;  /* 0x000001f014167890 */ /* 0x000fe2000ff3e03f */
[----:B------:R-:W-:Y:S01]  /*42c0*/  R2UR UR10, R23 ;  /* 0x00000000170a72ca */ /* 0x000fe200000e0000 */
[----:B------:R-:W-:Y:S01]  /*42d0*/  VIADD R5, R5, 0x1 ;  /* 0x0000000105057836 */ /* 0x000fe20000000000 */
[----:B------:R-:W-:Y:S01]  /*42e0*/  R2UR UR8, R4 ;  /* 0x00000000040872ca */ /* 0x000fe200000e0000 */
[----:B------:R-:W-:Y:S01]  /*42f0*/  UIADD3.X UR23, URZ, UR21, URZ, UP1, !UPT ;  /* 0x000000153f177290 */ /* 0x000fe20008ffe43f */
[----:B------:R-:W-:Y:S01]  /*4300*/  R2UR UR12, R20 ;  /* 0x00000000140c72ca */ /* 0x000fe200000e0000 */
[----:B------:R-:W-:Y:S01]  /*4310*/  UMOV UR6, 0x0 ;  /* 0x0000000000067882 */ /* 0x000fe20000000000 */
[----:B------:R-:W-:Y:S01]  /*4320*/  R2UR UR18, R22 ;  /* 0x00000000161272ca */ /* 0x000fe200000e0000 */
[----:B------:R-:W-:Y:S01]  /*4330*/  UMOV UR7, 0x10000000 ;  /* 0x1000000000077882 */ /* 0x000fe20000000000 */
[----:B------:R-:W-:Y:S01]  /*4340*/  ISETP.GT.AND P1, PT, R2, 0x1, PT ;  /* 0x000000010200780c */ /* 0x000fe20003f24270 */
[----:B------:R-:W-:Y:S01]  /*4350*/  UIADD3 UR13, UR5, 0x200, URZ ;  /* 0x00000200050d7890 */ /* 0x000fe2000fffe03f */
[----:B------:R-:W-:Y:S01]  /*4360*/  ISETP.NE.AND P0, PT, R5, 0x12, PT ;  /* 0x000000120500780c */ /* 0x000fe20003f05270 */
[----:B------:R-:W-:Y:S01]  /*4370*/  UIADD3.X UR5, URZ, UR21, URZ, UP0, !UPT ;  /* 0x000000153f057290 */ /* 0x000fe200087fe43f */
[----:B------:R-:W-:Y:S01]  /*4380*/  VIADD R23, R23, 0x10 ;  /* 0x0000001017177836 */ /* 0x000fe20000000000 */
[----:B------:R-:W-:Y:S01]  /*4390*/  UMOV UR19, 0x30000 ;  /* 0x0003000000137882 */ /* 0x000fe20000000000 */
[----:B------:R-:W-:Y:S01]  /*43a0*/  SEL R4, RZ, 0x1, P0 ;  /* 0x00000001ff047807 */ /* 0x000fe20000000000 */
[----:B------:R-:W-:Y:S01]  /*43b0*/  UIADD3 UR14, UR8, 0x36200, URZ ;  /* 0x00036200080e7890 */ /* 0x000fe2000fffe03f */
[----:B------:R-:W-:-:S02]  /*43c0*/  SEL R5, R5, RZ, P0 ;  /* 0x000000ff05057207 */ /* 0x000fc40000000000 */
[----:B------:R-:W-:Y:S01]  /*43d0*/  UMOV UR8, UR13 ;  /* 0x0000000d00087c82 */ /* 0x000fe20008000000 */
[----:B------:R-:W-:Y:S01]  /*43e0*/  LOP3.LUT R3, R3, R4, RZ, 0x3c, !PT ;  /* 0x0000000403037212 */ /* 0x000fe200078e3cff */
[----:B------:R0:W-:Y:S02]  /*43f0*/  UTMALDG.3D [UR8], [UR4], desc[UR6] ;  /* 0x00000608040075b4 */ /* 0x0001e40008011000 */
[----:B0-----:R-:W-:Y:S01]  /*4400*/  UMOV UR8, UR14 ;  /* 0x0000000e00087c82 */ /* 0x001fe20008000000 */
[----:B------:R-:W-:Y:S02]  /*4410*/  UMOV UR11, UR18 ;  /* 0x00000012000b7c82 */ /* 0x000fe40008000000 */
[----:B------:R0:W-:Y:S02]  /*4420*/  UTMALDG.3D.MULTICAST [UR8], [UR22], UR19, desc[UR6] ;  /* 0x00000608160073b4 */ /* 0x0001e40008011813 */
[----:B0-----:R-:W-:Y:S05]  /*4430*/  @P1 BRA `(.L_x_71) ;  /* 0xfffffffc00441947 */ /* 0x001fea000383ffff */
.L_x_68:
[----:B------:R-:W-:Y:S05]  /*4440*/  BSYNC B1 ;  /* 0x0000000000017941 */ /* 0x000fea0003800000 */
.L_x_67:
[----:B------:R-:W-:Y:S01]  /*4450*/  LOP3.LUT P1, RZ, R9, 0xff, RZ, 0xc0, !PT ;  /* 0x000000ff09ff7812 */ /* 0x000fe2000782c0ff */
[C---:B------:R-:W-:Y:S01]  /*4460*/  IMAD.IADD R4, R10.reuse, 0x1, R7 ;  /* 0x000000010a047824 */ /* 0x040fe200078e0207 */
[----:B------:R-:W-:Y:S01]  /*4470*/  ULDC.64 UR4, c[0x0][0x650] ;  /* 0x0001940000047ab9 */ /* 0x000fe20000000a00 */
[----:B------:R-:W-:Y:S01]  /*4480*/  ISETP.GE.U32.AND P2, PT, R10, 0x12, PT ;  /* 0x000000120a00780c */ /* 0x000fe20003f46070 */
[----:B------:R-:W-:Y:S01]  /*4490*/  BSSY B1, `(.L_x_72) ;  /* 0x000006e000017945 */ /* 0x000fe20003800000 */
[----:B------:R-:W-:Y:S01]  /*44a0*/  IMAD.MOV.U32 R21, RZ, RZ, -0x1 ;  /* 0xffffffffff157424 */ /* 0x000fe200078e00ff */
[----:B------:R-:W-:Y:S01]  /*44b0*/  ISETP.GT.U32.AND P0, PT, R4, 0x11, PT ;  /* 0x000000110400780c */ /* 0x000fe20003f04070 */
[----:B------:R-:W-:Y:S01]  /*44c0*/  IMAD.MOV.U32 R22, RZ, RZ, -0x1 ;  /* 0xffffffffff167424 */ /* 0x000fe200078e00ff */
[----:B------:R-:W-:Y:S01]  /*44d0*/  PRMT R9, RZ, 0x7610, R9 ;  /* 0x00007610ff097816 */ /* 0x000fe20000000009 */
[----:B------:R-:W-:Y:S01]  /*44e0*/  IMAD.MOV.U32 R20, RZ, RZ, -0x1 ;  /* 0xffffffffff147424 */ /* 0x000fe200078e00ff */
[----:B------:R-:W-:-:S03]  /*44f0*/  ISETP.LT.U32.AND P0, PT, R10, 0x12, P0 ;  /* 0x000000120a00780c */ /* 0x000fc60000701070 */
[----:B------:R-:W0:Y:S01]  /*4500*/  @P1 S2R R3, SR_CgaCtaId ;  /* 0x0000000000031919 */ /* 0x000e220000008800 */
[----:B------:R-:W-:-:S04]  /*4510*/  @P1 MOV R2, 0x400 ;  /* 0x0000040000021802 */ /* 0x000fc80000000f00 */
[----:B0-----:R-:W-:Y:S01]  /*4520*/  @P1 LEA R5, R3, R2, 0x18 ;  /* 0x0000000203051211 */ /* 0x001fe200078ec0ff */
[----:B------:R-:W-:-:S03]  /*4530*/  IMAD.WIDE.U32 R2, R4, 0x38e38e39, RZ ;  /* 0x38e38e3904027825 */ /* 0x000fc600078e00ff */
[----:B------:R0:W-:Y:S01]  /*4540*/  @P1 SYNCS.ARRIVE.TRANS64.A1T0 RZ, [R5+URZ+0x138], RZ ;  /* 0x000138ff05ff19a7 */ /* 0x0001e2000810003f */
[----:B------:R-:W-:Y:S02]  /*4550*/  IADD3 R18, P1, R18, UR36, RZ ;  /* 0x0000002412127c10 */ /* 0x000fe4000ff3e0ff */
[----:B------:R-:W-:Y:S02]  /*4560*/  PRMT R2, RZ, 0x7610, R2 ;  /* 0x00007610ff027816 */ /* 0x000fe40000000002 */
[----:B------:R-:W-:Y:S02]  /*4570*/  IADD3.X R19, R19, UR42, RZ, P1, !PT ;  /* 0x0000002a13137c10 */ /* 0x000fe40008ffe4ff */
[----:B0-----:R-:W-:Y:S02]  /*4580*/  SHF.R.U32.HI R5, RZ, 0x2, R3 ;  /* 0x00000002ff057819 */ /* 0x001fe40000011603 */
[----:B------:R-:W-:Y:S02]  /*4590*/  SEL R3, RZ, 0x1, !P0 ;  /* 0x00000001ff037807 */ /* 0x000fe40004000000 */
[----:B------:R-:W-:Y:S01]  /*45a0*/  ISETP.GE.U32.AND P0, PT, R18, UR4, PT ;  /* 0x0000000412007c0c */ /* 0x000fe2000bf06070 */
[----:B------:R-:W-:Y:S01]  /*45b0*/  IMAD R7, R5, -0x12, R4 ;  /* 0xffffffee05077824 */ /* 0x000fe200078e0204 */
[----:B------:R-:W-:-:S02]  /*45c0*/  LOP3.LUT R6, R6, R3, RZ, 0x3c, !PT ;  /* 0x0000000306067212 */ /* 0x000fc400078e3cff */
[----:B------:R-:W-:Y:S02]  /*45d0*/  ISETP.GE.U32.AND.EX P0, PT, R19, UR5, PT, P0 ;  /* 0x0000000513007c0c */ /* 0x000fe4000bf06100 */
[----:B------:R-:W-:-:S11]  /*45e0*/  @P2 LOP3.LUT R6, R6, 0x1, R5, 0x78, !PT ;  /* 0x0000000106062812 */ /* 0x000fd600078e7805 */
[----:B------:R-:W-:Y:S05]  /*45f0*/  @P0 BRA `(.L_x_73) ;  /* 0x00000004005c0947 */ /* 0x000fea0003800000 */
[----:B------:R-:W0:Y:S01]  /*4600*/  S2R R15, SR_CTAID.X ;  /* 0x00000000000f7919 */ /* 0x000e220000002500 */
[----:B------:R-:W-:Y:S01]  /*4610*/  ULDC.64 UR4, c[0x0][0x628] ;  /* 0x00018a0000047ab9 */ /* 0x000fe20000000a00 */
[----:B------:R-:W-:Y:S01]  /*4620*/  ULDC UR7, c[0x0][0x630] ;  /* 0x00018c0000077ab9 */ /* 0x000fe20000000800 */
[----:B------:R-:W-:Y:S01]  /*4630*/  ISETP.NE.U32.AND P0, PT, RZ, UR4, PT ;  /* 0x00000004ff007c0c */ /* 0x000fe2000bf05070 */
[----:B------:R-:W1:Y:S01]  /*4640*/  S2R R20, SR_CTAID.Y ;  /* 0x0000000000147919 */ /* 0x000e620000002600 */
[----:B------:R-:W-:Y:S01]  /*4650*/  ULDC UR8, c[0x0][0x150] ;  /* 0x0000540000087ab9 */ /* 0x000fe20000000800 */
[----:B------:R-:W-:Y:S01]  /*4660*/  IMAD.MOV.U32 R2, RZ, RZ, R18 ;  /* 0x000000ffff027224 */ /* 0x000fe200078e0012 */
[----:B------:R-:W-:Y:S01]  /*4670*/  ISETP.NE.AND.EX P0, PT, RZ, UR5, PT, P0 ;  /* 0x00000005ff007c0c */ /* 0x000fe2000bf05300 */
[----:B------:R-:W-:Y:S01]  /*4680*/  IMAD.MOV.U32 R3, RZ, RZ, R19 ;  /* 0x000000ffff037224 */ /* 0x000fe200078e0013 */
[----:B0-----:R-:W-:-:S11]  /*4690*/  I2FP.F32.U32 R22, R15 ;  /* 0x0000000f00167245 */ /* 0x001fd60000201000 */
[----:B------:R-:W-:Y:S05]  /*46a0*/  @!P0 BRA `(.L_x_74) ;  /* 0x0000000000288947 */ /* 0x000fea0003800000 */
[----:B------:R-:W-:Y:S02]  /*46b0*/  ULDC UR6, c[0x0][0x634] ;  /* 0x00018d0000067ab9 */ /* 0x000fe40000000800 */
[----:B------:R-:W-:-:S05]  /*46c0*/  IADD3 R3, P0, R18, UR6, RZ ;  /* 0x0000000612037c10 */ /* 0x000fca000ff1e0ff */
[----:B------:R-:W-:-:S04]  /*46d0*/  IMAD.X R21, RZ, RZ, R19, P0 ;  /* 0x000000ffff157224 */ /* 0x000fc800000e0613 */
[----:B------:R-:W-:-:S04]  /*46e0*/  IMAD.WIDE.U32 R4, R21, UR4, RZ ;  /* 0x0000000415047c25 */ /* 0x000fc8000f8e00ff */
[----:B------:R-:W-:-:S04]  /*46f0*/  IMAD.WIDE.U32 R4, P0, R3, UR5, R4 ;  /* 0x0000000503047c25 */ /* 0x000fc8000f800004 */
[----:B------:R-:W-:-:S04]  /*4700*/  IMAD.WIDE.U32 R2, R3, UR4, RZ ;  /* 0x0000000403027c25 */ /* 0x000fc8000f8e00ff */
[----:B------:R-:W-:Y:S01]  /*4710*/  IMAD.MOV.U32 R2, RZ, RZ, R5 ;  /* 0x000000ffff027224 */ /* 0x000fe200078e0005 */
[----:B------:R-:W-:Y:S01]  /*4720*/  IADD3 RZ, P1, R3, R4, RZ ;  /* 0x0000000403ff7210 */ /* 0x000fe20007f3e0ff */
[----:B------:R-:W-:-:S04]  /*4730*/  IMAD.X R3, RZ, RZ, RZ, P0 ;  /* 0x000000ffff037224 */ /* 0x000fc800000e06ff */
[----:B------:R-:W-:-:S08]  /*4740*/  IMAD.WIDE.U32.X R2, R21, UR5, R2, P1 ;  /* 0x0000000515027c25 */ /* 0x000fd000088e0402 */
.L_x_74:
[--C-:B------:R-:W-:Y:S01]  /*4750*/  SHF.R.U64 R14, R2, UR7, R3.reuse ;  /* 0x00000007020e7c19 */ /* 0x100fe20008001203 */
[----:B------:R-:W-:Y:S01]  /*4760*/  FMUL R22, R22, UR8 ;  /* 0x0000000816167c20 */ /* 0x000fe20008400000 */
[----:B------:R-:W-:Y:S01]  /*4770*/  SHF.R.U32.HI R2, RZ, UR7, R3 ;  /* 0x00000007ff027c19 */ /* 0x000fe20008011603 */
[----:B------:R-:W0:Y:S01]  /*4780*/  LDC R4, c[0x0][0x144] ;  /* 0x00005100ff047b82 */ /* 0x000e220000000800 */
[----:B------:R-:W-:Y:S01]  /*4790*/  IADD3 R21, P0, RZ, -R14, RZ ;  /* 0x8000000eff157210 */ /* 0x000fe20007f1e0ff */
[----:B------:R-:W-:Y:S01]  /*47a0*/  ULDC.64 UR4, c[0x0][0x620] ;  /* 0x0001880000047ab9 */ /* 0x000fe20000000a00 */
[----:B-1----:R-:W-:Y:S01]  /*47b0*/  I2FP.F32.U32 R3, R20 ;  /* 0x0000001400037245 */ /* 0x002fe20000201000 */
[----:B------:R-:W-:Y:S01]  /*47c0*/  ULDC UR6, c[0x0][0x154] ;  /* 0x0000550000067ab9 */ /* 0x000fe20000000800 */
[----:B------:R-:W1:Y:S01]  /*47d0*/  F2I.U32.TRUNC.NTZ R22, R22 ;  /* 0x0000001600167305 */ /* 0x000e62000020f000 */
[----:B------:R-:W-:Y:S01]  /*47e0*/  IMAD.X R2, RZ, RZ, ~R2, P0 ;  /* 0x000000ffff027224 */ /* 0x000fe200000e0e02 */
[----:B------:R-:W-:Y:S01]  /*47f0*/  ISETP.NE.AND P2, PT, R17, 0x1, PT ;  /* 0x000000011100780c */ /* 0x000fe20003f45270 */
[----:B------:R-:W-:Y:S01]  /*4800*/  FMUL R23, R3, UR6 ;  /* 0x0000000603177c20 */ /* 0x000fe20008400000 */
[----:B------:R-:W2:Y:S01]  /*4810*/  LDC R25, c[0x0][0x148] ;  /* 0x00005200ff197b82 */ /* 0x000ea20000000800 */
[----:B------:R-:W-:Y:S01]  /*4820*/  IMAD R2, R2, UR4, RZ ;  /* 0x0000000402027c24 */ /* 0x000fe2000f8e02ff */
[----:B------:R-:W-:Y:S01]  /*4830*/  ULDC.64 UR6, c[0x0][0x640] ;  /* 0x0001900000067ab9 */ /* 0x000fe20000000a00 */
[----:B------:R-:W-:Y:S01]  /*4840*/  IMAD.MOV.U32 R3, RZ, RZ, R19 ;  /* 0x000000ffff037224 */ /* 0x000fe200078e0013 */
[----:B------:R-:W-:Y:S01]  /*4850*/  ISETP.NE.U32.AND P0, PT, RZ, UR6, PT ;  /* 0x00000006ff007c0c */ /* 0x000fe2000bf05070 */
[----:B------:R-:W-:Y:S01]  /*4860*/  IMAD R5, R21, UR5, R2 ;  /* 0x0000000515057c24 */ /* 0x000fe2000f8e0202 */
[----:B------:R-:W3:Y:S01]  /*4870*/  F2I.U32.TRUNC.NTZ R23, R23 ;  /* 0x0000001700177305 */ /* 0x000ee2000020f000 */
[----:B------:R-:W-:Y:S01]  /*4880*/  IMAD.MOV.U32 R2, RZ, RZ, R18 ;  /* 0x000000ffff027224 */ /* 0x000fe200078e0012 */
[----:B------:R-:W-:-:S03]  /*4890*/  ISETP.NE.AND.EX P0, PT, RZ, UR7, PT, P0 ;  /* 0x00000007ff007c0c */ /* 0x000fc6000bf05300 */
[----:B------:R-:W-:Y:S01]  /*48a0*/  IMAD.WIDE.U32 R2, R21, UR4, R2 ;  /* 0x0000000415027c25 */ /* 0x000fe2000f8e0002 */
[----:B------:R-:W-:-:S03]  /*48b0*/  ULDC UR4, c[0x0][0x618] ;  /* 0x0001860000047ab9 */ /* 0x000fc60000000800 */
[----:B------:R-:W-:Y:S02]  /*48c0*/  IMAD.IADD R3, R3, 0x1, R5 ;  /* 0x0000000103037824 */ /* 0x000fe400078e0205 */
[----:B-1----:R-:W-:-:S03]  /*48d0*/  IMAD.MOV R22, RZ, RZ, -R22 ;  /* 0x000000ffff167224 */ /* 0x002fc600078e0a16 */
[----:B------:R-:W-:Y:S01]  /*48e0*/  SHF.R.U64 R21, R2, UR4, R3 ;  /* 0x0000000402157c19 */ /* 0x000fe20008001203 */
[----:B0-----:R-:W-:Y:S01]  /*48f0*/  IMAD R15, R4, R22, R15 ;  /* 0x00000016040f7224 */ /* 0x001fe200078e020f */
[----:B------:R-:W-:Y:S01]  /*4900*/  SHF.R.U32.HI R2, RZ, UR4, R3 ;  /* 0x00000004ff027c19 */ /* 0x000fe20008011603 */
[----:B------:R-:W-:Y:S01]  /*4910*/  ULDC UR4, c[0x0][0x608] ;  /* 0x0001820000047ab9 */ /* 0x000fe20000000800 */
[----:B---3--:R-:W-:Y:S02]  /*4920*/  IMAD.MOV R4, RZ, RZ, -R23 ;  /* 0x000000ffff047224 */ /* 0x008fe400078e0a17 */
[--C-:B------:R-:W-:Y:S02]  /*4930*/  SHF.R.U64 R22, R21, UR4, R2.reuse ;  /* 0x0000000415167c19 */ /* 0x100fe40008001202 */
[----:B------:R-:W-:Y:S01]  /*4940*/  SHF.R.U32.HI R3, RZ, UR4, R2 ;  /* 0x00000004ff037c19 */ /* 0x000fe20008011602 */
[----:B------:R-:W-:Y:S01]  /*4950*/  ULDC UR4, c[0x0][0x658] ;  /* 0x0001960000047ab9 */ /* 0x000fe20000000800 */
[----:B--2---:R-:W-:-:S02]  /*4960*/  @P2 IMAD R15, R25, R4, R20 ;  /* 0x00000004190f2224 */ /* 0x004fc400078e0214 */
[--C-:B------:R-:W-:Y:S02]  /*4970*/  SHF.R.U64 R20, R22, UR4, R3.reuse ;  /* 0x0000000416147c19 */ /* 0x100fe40008001203 */
[----:B------:R-:W-:-:S03]  /*4980*/  SHF.R.U32.HI R23, RZ, UR4, R3 ;  /* 0x00000004ff177c19 */ /* 0x000fc60008011603 */
[----:B------:R-:W-:Y:S02]  /*4990*/  IMAD.MOV.U32 R4, RZ, RZ, R20 ;  /* 0x000000ffff047224 */ /* 0x000fe400078e0014 */
[----:B------:R-:W-:Y:S01]  /*49a0*/  IMAD.MOV.U32 R3, RZ, RZ, R23 ;  /* 0x000000ffff037224 */ /* 0x000fe200078e0017 */
[----:B------:R-:W-:Y:S06]  /*49b0*/  @!P0 BRA `(.L_x_75) ;  /* 0x00000000002c8947 */ /* 0x000fec0003800000 */
        /* <DEDUP_REMOVED lines=9> */
[----:B------:R-:W-:-:S04]  /*4a50*/  IMAD.WIDE.U32.X R2, R23, UR7, R2, P1 ;  /* 0x0000000717027c25 */ /* 0x000fc800088e0402 */
[----:B------:R-:W-:-:S07]  /*4a60*/  IMAD.MOV.U32 R4, RZ, RZ, R2 ;  /* 0x000000ffff047224 */ /* 0x000fce00078e0002 */
.L_x_75:
[----:B------:R-:W-:Y:S01]  /*4a70*/  ULDC UR4, c[0x0][0x648] ;  /* 0x0001920000047ab9 */ /* 0x000fe20000000800 */
[----:B------:R-:W-:Y:S01]  /*4a80*/  LOP3.LUT R2, R22, UR16, RZ, 0xc0, !PT ;  /* 0x0000001016027c12 */ /* 0x000fe2000f8ec0ff */
[----:B------:R-:W-:Y:S01]  /*4a90*/  ULDC UR5, c[0x0][0x610] ;  /* 0x0001840000057ab9 */ /* 0x000fe20000000800 */
[----:B------:R-:W-:Y:S01]  /*4aa0*/  SHF.R.U64 R3, R4, UR4, R3 ;  /* 0x0000000404037c19 */ /* 0x000fe20008001203 */
[----:B------:R-:W-:Y:S01]  /*4ab0*/  ULDC UR4, c[0x0][0x638] ;  /* 0x00018e0000047ab9 */ /* 0x000fe20000000800 */
[----:B------:R-:W-:-:S03]  /*4ac0*/  LOP3.LUT R21, R21, UR15, RZ, 0xc0, !PT ;  /* 0x0000000f15157c12 */ /* 0x000fc6000f8ec0ff */
[----:B------:R-:W-:Y:S02]  /*4ad0*/  IMAD.MOV R5, RZ, RZ, -R3 ;  /* 0x000000ffff057224 */ /* 0x000fe400078e0a03 */
[----:B------:R-:W-:Y:S02]  /*4ae0*/  IMAD R2, R3, UR17, R2 ;  /* 0x0000001103027c24 */ /* 0x000fe4000f8e0202 */
[----:B------:R-:W-:Y:S01]  /*4af0*/  IMAD R20, R5, UR4, R20 ;  /* 0x0000000405147c24 */ /* 0x000fe2000f8e0214 */
[----:B------:R-:W-:Y:S01]  /*4b00*/  ULDC UR4, c[0x0][0x600] ;  /* 0x0001800000047ab9 */ /* 0x000fe20000000800 */
[----:B------:R-:W-:Y:S02]  /*4b10*/  IMAD R15, R2, UR5, R15 ;  /* 0x00000005020f7c24 */ /* 0x000fe4000f8e020f */
[----:B------:R-:W-:Y:S02]  /*4b20*/  IMAD R20, R20, UR4, R21 ;  /* 0x0000000414147c24 */ /* 0x000fe4000f8e0215 */
[----:B------:R-:W-:-:S03]  /*4b30*/  IMAD.MOV.U32 R2, RZ, RZ, 0x1 ;  /* 0x00000001ff027424 */ /* 0x000fc600078e00ff */
[----:B------:R-:W-:Y:S02]  /*4b40*/  SEL R22, R20, R15, !P2 ;  /* 0x0000000f14167207 */ /* 0x000fe40005000000 */
[----:B------:R-:W-:Y:S01]  /*4b50*/  SEL R21, R15, R20, !P2 ;  /* 0x000000140f157207 */ /* 0x000fe20005000000 */
[----:B------:R-:W-:-:S07]  /*4b60*/  IMAD.MOV.U32 R20, RZ, RZ, R14 ;  /* 0x000000ffff147224 */ /* 0x000fce00078e000e */
.L_x_73:
[----:B------:R-:W-:Y:S05]  /*4b70*/  BSYNC B1 ;  /* 0x0000000000017941 */ /* 0x000fea0003800000 */
.L_x_72:
[----:B------:R-:W-:-:S13]  /*4b80*/  LOP3.LUT P0, RZ, R2, 0xff, RZ, 0xc0, !PT ;  /* 0x000000ff02ff7812 */ /* 0x000fda000780c0ff */
[----:B------:R-:W-:Y:S05]  /*4b90*/  @P0 BRA `(.L_x_76) ;  /* 0xfffffff400380947 */ /* 0x000fea000383ffff */
[----:B------:R-:W-:Y:S05]  /*4ba0*/  BSYNC B0 ;  /* 0x0000000000007941 */ /* 0x000fea0003800000 */
.L_x_65:
[----:B------:R-:W-:-:S03]  /*4bb0*/  UMOV UR4, 0xffffffff ;  /* 0xffffffff00047882 */ /* 0x000fc60000000000 */
[----:B------:R-:W-:Y:S05]  /*4bc0*/  BRA.DIV UR4, `(.L_x_77) ;  /* 0x0000000e04107947 */ /* 0x000fea000b800000 */
[----:B------:R-:W-:-:S13]  /*4bd0*/  ELECT P6, URZ, PT ;  /* 0x00000000003f782f */ /* 0x000fda00038c0000 */
.L_x_105:
[----:B------:R-:W-:Y:S04]  /*4be0*/  BSSY B0, `(.L_x_78) ;  /* 0x00000a9000007945 */ /* 0x000fe80003800000 */
[----:B------:R-:W-:Y:S05]  /*4bf0*/  @!P6 BRA `(.L_x_79) ;  /* 0x00000008009ce947 */ /* 0x000fea0003800000 */
[----:B------:R-:W-:-:S04]  /*4c00*/  LOP3.LUT R16, R16, 0x2, RZ, 0xfc, !PT ;  /* 0x0000000210107812 */ /* 0x000fc800078efcff */
[----:B------:R-:W-:-:S13]  /*4c10*/  ISETP.NE.AND P0, PT, R16, 0x3, PT ;  /* 0x000000031000780c */ /* 0x000fda0003f05270 */
[----:B------:R-:W-:Y:S05]  /*4c20*/  @!P0 BRA `(.L_x_80) ;  /* 0x0000000000048947 */ /* 0x000fea0003800000 */
[----:B------:R-:W-:Y:S01]  /*4c30*/  BPT.TRAP 0x1 ;  /* 0x000000040000795c */ /* 0x000fe20000300000 */
.L_x_80:
[----:B------:R-:W0:Y:S01]  /*4c40*/  S2R R3, SR_CgaCtaId ;  /* 0x0000000000037919 */ /* 0x000e220000008800 */
[----:B------:R-:W-:Y:S02]  /*4c50*/  MOV R0, 0x400 ;  /* 0x0000040000007802 */ /* 0x000fe40000000f00 */
[----:B------:R-:W-:Y:S02]  /*4c60*/  SHF.L.U32 R2, R6, 0x1f, RZ ;  /* 0x0000001f06027819 */ /* 0x000fe400000006ff */
[----:B0-----:R-:W-:-:S05]  /*4c70*/  LEA R0, R3, R0, 0x18 ;  /* 0x0000000003007211 */ /* 0x001fca00078ec0ff */
[----:B------:R-:W-:-:S04]  /*4c80*/  VIADD R0, R0, 0x90 ;  /* 0x0000009000007836 */ /* 0x000fc80000000000 */
[C---:B------:R-:W-:Y:S02]  /*4c90*/  IMAD R5, R7.reuse, 0x8, R0 ;  /* 0x0000000807057824 */ /* 0x040fe400078e0200 */
[----:B------:R-:W-:Y:S02]  /*4ca0*/  VIADD R7, R7, 0x1 ;  /* 0x0000000107077836 */ /* 0x000fe40000000000 */
[----:B------:R-:W0:Y:S03]  /*4cb0*/  SYNCS.PHASECHK.TRANS64.TRYWAIT P0, [R5+URZ], R2 ;  /* 0x00000002050075a7 */ /* 0x000e26000800017f */
[----:B------:R-:W-:-:S04]  /*4cc0*/  ISETP.NE.AND P1, PT, R7, 0x12, PT ;  /* 0x000000120700780c */ /* 0x000fc80003f25270 */
[----:B------:R-:W-:Y:S02]  /*4cd0*/  SEL R3, RZ, 0x1, P1 ;  /* 0x00000001ff037807 */ /* 0x000fe40000800000 */
[----:B------:R-:W-:Y:S02]  /*4ce0*/  SEL R7, R7, RZ, P1 ;  /* 0x000000ff07077207 */ /* 0x000fe40000800000 */
[----:B------:R-:W-:-:S03]  /*4cf0*/  LOP3.LUT R6, R6, R3, RZ, 0x3c, !PT ;  /* 0x0000000306067212 */ /* 0x000fc600078e3cff */
[----:B------:R-:W-:Y:S01]  /*4d00*/  IMAD R9, R7, 0x8, R0 ;  /* 0x0000000807097824 */ /* 0x000fe200078e0200 */
[----:B------:R-:W-:Y:S01]  /*4d10*/  SHF.L.U32 R4, R6, 0x1f, RZ ;  /* 0x0000001f06047819 */ /* 0x000fe200000006ff */
[----:B0-----:R-:W-:Y:S06]  /*4d20*/  @!P0 BRA `(.L_x_81) ;  /* 0x0000000800d88947 */ /* 0x001fec0003800000 */
.L_x_106:
[----:B------:R-:W1:Y:S01]  /*4d30*/  SYNCS.PHASECHK.TRANS64.TRYWAIT P0, [R9+URZ], R4 ;  /* 0x00000004090075a7 */ /* 0x000e62000800017f */
[----:B0-----:R-:W-:-:S05]  /*4d40*/  VIADD R2, R7, 0x1 ;  /* 0x0000000107027836 */ /* 0x001fca0000000000 */
[----:B------:R-:W-:-:S04]  /*4d50*/  ISETP.NE.AND P1, PT, R2, 0x12, PT ;  /* 0x000000120200780c */ /* 0x000fc80003f25270 */
[----:B------:R-:W-:Y:S02]  /*4d60*/  SEL R3, RZ, 0x1, P1 ;  /* 0x00000001ff037807 */ /* 0x000fe40000800000 */
[----:B------:R-:W-:Y:S02]  /*4d70*/  SEL R7, R2, RZ, P1 ;  /* 0x000000ff02077207 */ /* 0x000fe40000800000 */
[----:B------:R-:W-:-:S03]  /*4d80*/  LOP3.LUT R6, R6, R3, RZ, 0x3c, !PT ;  /* 0x0000000306067212 */ /* 0x000fc600078e3cff */
[----:B------:R-:W-:Y:S01]  /*4d90*/  IMAD R8, R7, 0x8, R0 ;  /* 0x0000000807087824 */ /* 0x000fe200078e0200 */
[----:B------:R-:W-:Y:S01]  /*4da0*/  SHF.L.U32 R5, R6, 0x1f, RZ ;  /* 0x0000001f06057819 */ /* 0x000fe200000006ff */
[----:B-1----:R-:W-:Y:S06]  /*4db0*/  @!P0 BRA `(.L_x_82) ;  /* 0x0000000800c88947 */ /* 0x002fec0003800000 */
.L_x_107:
[----:B------:R-:W1:Y:S01]  /*4dc0*/  SYNCS.PHASECHK.TRANS64.TRYWAIT P0, [R8+URZ], R5 ;  /* 0x00000005080075a7 */ /* 0x000e62000800017f */
[----:B------:R-:W-:-:S05]  /*4dd0*/  VIADD R2, R7, 0x1 ;  /* 0x0000000107027836 */ /* 0x000fca0000000000 */
[----:B------:R-:W-:-:S04]  /*4de0*/  ISETP.NE.AND P1, PT, R2, 0x12, PT ;  /* 0x000000120200780c */ /* 0x000fc80003f25270 */
[----:B------:R-:W-:Y:S02]  /*4df0*/  SEL R3, RZ, 0x1, P1 ;  /* 0x00000001ff037807 */ /* 0x000fe40000800000 */
[----:B------:R-:W-:Y:S02]  /*4e00*/  SEL R7, R2, RZ, P1 ;  /* 0x000000ff02077207 */ /* 0x000fe40000800000 */
[----:B------:R-:W-:-:S03]  /*4e10*/  LOP3.LUT R6, R6, R3, RZ, 0x3c, !PT ;  /* 0x0000000306067212 */ /* 0x000fc600078e3cff */
[----:B0-----:R-:W-:Y:S01]  /*4e20*/  IMAD R9, R7, 0x8, R0 ;  /* 0x0000000807097824 */ /* 0x001fe200078e0200 */
[----:B------:R-:W-:Y:S01]  /*4e30*/  SHF.L.U32 R4, R6, 0x1f, RZ ;  /* 0x0000001f06047819 */ /* 0x000fe200000006ff */
[----:B-1----:R-:W-:Y:S06]  /*4e40*/  @!P0 BRA `(.L_x_83) ;  /* 0x0000000800b88947 */ /* 0x002fec0003800000 */
.L_x_108:
        /* <DEDUP_REMOVED lines=9> */
.L_x_109:
        /* <DEDUP_REMOVED lines=9> */
.L_x_110:
        /* <DEDUP_REMOVED lines=9> */
.L_x_111:
        /* <DEDUP_REMOVED lines=9> */
.L_x_112:
        /* <DEDUP_REMOVED lines=9> */
.L_x_113:
        /* <DEDUP_REMOVED lines=9> */
.L_x_114:
        /* <DEDUP_REMOVED lines=9> */
.L_x_115:
        /* <DEDUP_REMOVED lines=9> */
.L_x_116:
        /* <DEDUP_REMOVED lines=9> */
.L_x_117:
        /* <DEDUP_REMOVED lines=9> */
.L_x_118:
        /* <DEDUP_REMOVED lines=9> */
.L_x_119:
        /* <DEDUP_REMOVED lines=9> */
.L_x_120:
[----:B------:R-:W1:Y:S01]  /*5510*/  SYNCS.PHASECHK.TRANS64.TRYWAIT P0, [R9+URZ], R4 ;  /* 0x00000004090075a7 */ /* 0x000e62000800017f */
[----:B------:R-:W-:-:S05]  /*5520*/  VIADD R2, R7, 0x1 ;  /* 0x0000000107027836 */ /* 0x000fca0000000000 */
[----:B------:R-:W-:-:S04]  /*5530*/  ISETP.NE.AND P1, PT, R2, 0x12, PT ;  /* 0x000000120200780c */ /* 0x000fc80003f25270 */
[----:B------:R-:W-:Y:S02]  /*5540*/  SEL R3, RZ, 0x1, P1 ;  /* 0x00000001ff037807 */ /* 0x000fe40000800000 */
[----:B------:R-:W-:Y:S02]  /*5550*/  SEL R7, R2, RZ, P1 ;  /* 0x000000ff02077207 */ /* 0x000fe40000800000 */
[----:B------:R-:W-:-:S03]  /*5560*/  LOP3.LUT R11, R6, R3, RZ, 0x3c, !PT ;  /* 0x00000003060b7212 */ /* 0x000fc600078e3cff */
[----:B------:R-:W-:Y:S01]  /*5570*/  IMAD R6, R7, 0x8, R0 ;  /* 0x0000000807067824 */ /* 0x000fe200078e0200 */
[----:B0-----:R-:W-:Y:S01]  /*5580*/  SHF.L.U32 R5, R11, 0x1f, RZ ;  /* 0x0000001f0b057819 */ /* 0x001fe200000006ff */
[----:B-1----:R-:W-:Y:S06]  /*5590*/  @!P0 BRA `(.L_x_96) ;  /* 0x0000000400e88947 */ /* 0x002fec0003800000 */
.L_x_121:
[----:B------:R-:W1:Y:S01]  /*55a0*/  SYNCS.PHASECHK.TRANS64.TRYWAIT P0, [R6+URZ], R5 ;  /* 0x00000005060075a7 */ /* 0x000e62000800017f */
[----:B------:R-:W-:-:S05]  /*55b0*/  VIADD R2, R7, 0x1 ;  /* 0x0000000107027836 */ /* 0x000fca0000000000 */
[----:B------:R-:W-:-:S04]  /*55c0*/  ISETP.NE.AND P1, PT, R2, 0x12, PT ;  /* 0x000000120200780c */ /* 0x000fc80003f25270 */
[----:B0-----:R-:W-:Y:S02]  /*55d0*/  SEL R4, RZ, 0x1, P1 ;  /* 0x00000001ff047807 */ /* 0x001fe40000800000 */
[----:B------:R-:W-:Y:S02]  /*55e0*/  SEL R3, R2, RZ, P1 ;  /* 0x000000ff02037207 */ /* 0x000fe40000800000 */
[----:B------:R-:W-:Y:S01]  /*55f0*/  LOP3.LUT R4, R11, R4, RZ, 0x3c, !PT ;  /* 0x000000040b047212 */ /* 0x000fe200078e3cff */
[----:B-1----:R-:W-:Y:S06]  /*5600*/  @!P0 BRA `(.L_x_97) ;  /* 0x0000000400e08947 */ /* 0x002fec0003800000 */
.L_x_122:
[----:B------:R-:W-:Y:S01]  /*5610*/  IMAD R3, R3, 0x8, R0 ;  /* 0x0000000803037824 */ /* 0x000fe200078e0200 */
[----:B------:R-:W-:-:S07]  /*5620*/  SHF.L.U32 R0, R4, 0x1f, RZ ;  /* 0x0000001f04007819 */ /* 0x000fce00000006ff */
.L_x_98:
[----:B-1----:R1:W2:Y:S02]  /*5630*/  SYNCS.PHASECHK.TRANS64.TRYWAIT P0, [R3+URZ], R0 ;  /* 0x00000000030075a7 */ /* 0x0022a4000800017f */
[----:B--2---:R-:W-:Y:S05]  /*5640*/  @!P0 NANOSLEEP.SYNCS 0x989680 ;  /* 0x009896800000895d */ /* 0x004fea0003900000 */
[----:B------:R-:W2:Y:S02]  /*5650*/  @!P0 SYNCS.PHASECHK.TRANS64 P0, [R3+URZ], R0 ;  /* 0x00000000030085a7 */ /* 0x000ea4000800007f */
[----:B--2---:R-:W-:Y:S05]  /*5660*/  @!P0 BRA `(.L_x_98) ;  /* 0xfffffffc00f08947 */ /* 0x004fea000383ffff */
.L_x_79:
[----:B------:R-:W-:Y:S05]  /*5670*/  BSYNC B0 ;  /* 0x0000000000007941 */ /* 0x000fea0003800000 */
.L_x_78:
[----:B------:R-:W-:Y:S05]  /*5680*/  EXIT ;  /* 0x000000000000794d */ /* 0x000fea0003800000 */
.L_x_22:
[----:B-1----:R1:W2:Y:S02]  /*5690*/  SYNCS.PHASECHK.TRANS64.TRYWAIT P1, [R3+URZ], R0 ;  /* 0x00000000030075a7 */ /* 0x0022a4000802017f */
[----:B--2---:R-:W-:Y:S05]  /*56a0*/  @!P1 NANOSLEEP.SYNCS 0x989680 ;  /* 0x009896800000995d */ /* 0x004fea0003900000 */
[----:B------:R-:W2:Y:S02]  /*56b0*/  @!P1 SYNCS.PHASECHK.TRANS64 P1, [R3+URZ], R0 ;  /* 0x00000000030095a7 */ /* 0x000ea4000802007f */
[----:B--2---:R-:W-:Y:S05]  /*56c0*/  @!P1 BRA `(.L_x_22) ;  /* 0xfffffffc00f09947 */ /* 0x004fea000383ffff */
[----:B------:R-:W-:Y:S05]  /*56d0*/  BRA `(.L_x_21) ;  /* 0xffffffc000807947 */ /* 0x000fea000383ffff */
.L_x_27:
[----:B-1----:R-:W-:-:S04]  /*56e0*/  IMAD.U32 R4, RZ, RZ, UR4 ;  /* 0x00000004ff047e24 */ /* 0x002fc8000f8e00ff */
[----:B------:R1:W2:Y:S03]  /*56f0*/  SYNCS.PHASECHK.TRANS64.TRYWAIT P1, [R4+URZ], R3 ;  /* 0x00000003040075a7 */ /* 0x0002a6000802017f */
[----:B--2---:R-:W-:Y:S05]  /*5700*/  @!P1 NANOSLEEP.SYNCS 0x989680 ;  /* 0x009896800000995d */ /* 0x004fea0003900000 */
[----:B------:R-:W2:Y:S02]  /*5710*/  @!P1 SYNCS.PHASECHK.TRANS64 P1, [R4+URZ], R3 ;  /* 0x00000003040095a7 */ /* 0x000ea4000802007f */
[----:B--2---:R-:W-:Y:S05]  /*5720*/  @!P1 BRA `(.L_x_27) ;  /* 0xfffffffc00ec9947 */ /* 0x004fea000383ffff */
[----:B------:R-:W-:Y:S05]  /*5730*/  BRA `(.L_x_26) ;  /* 0xffffffc400147947 */ /* 0x000fea000383ffff */
.L_x_66:
[----:B------:R-:W-:Y:S01]  /*5740*/  BSSY B1, `(.L_x_99) ;  /* 0x0000006000017945 */ /* 0x000fe20003800000 */
[----:B------:R-:W-:-:S07]  /*5750*/  IMAD.MOV.U32 R15, RZ, RZ, -0x1 ;  /* 0xffffffffff0f7424 */ /* 0x000fce00078e00ff */
[----:B------:R-:W-:Y:S05]  /*5760*/  WARPSYNC.COLLECTIVE R15, `(.L_x_100) ;  /* 0x000000000f0c7348 */ /* 0x000fea0003c00000 */
[----:B------:R-:W-:Y:S02]  /*5770*/  ELECT P6, UR62, PT ;  /* 0x00000000003e782f */ /* 0x000fe400038c0000 */
[----:B------:R-:W-:Y:S01]  /*5780*/  MOV R14, UR62 ;  /* 0x0000003e000e7c02 */ /* 0x000fe20008000f00 */
[----:B------:R-:W-:Y:S10]  /*5790*/  ENDCOLLECTIVE ;  /* 0x000000000000791b */ /* 0x000ff40003800000 */
.L_x_100:
[----:B------:R-:W-:Y:S05]  /*57a0*/  BSYNC B1 ;  /* 0x0000000000017941 */ /* 0x000fea0003800000 */
.L_x_99:
[----:B------:R-:W-:Y:S05]  /*57b0*/  BRA `(.L_x_101) ;  /* 0xffffffe8003c7947 */ /* 0x000fea000383ffff */
.L_x_69:
[----:B0-----:R0:W1:Y:S02]  /*57c0*/  SYNCS.PHASECHK.TRANS64.TRYWAIT P0, [R15+URZ+0x90], R4 ;  /* 0x000090040f0075a7 */ /* 0x001064000800017f */
[----:B-1----:R-:W-:Y:S05]  /*57d0*/  @!P0 NANOSLEEP.SYNCS 0x989680 ;  /* 0x009896800000895d */ /* 0x002fea0003900000 */
[----:B------:R-:W1:Y:S02]  /*57e0*/  @!P0 SYNCS.PHASECHK.TRANS64 P0, [R15+URZ+0x90], R4 ;  /* 0x000090040f0085a7 */ /* 0x000e64000800007f */
[----:B-1----:R-:W-:Y:S05]  /*57f0*/  @!P0 BRA `(.L_x_69) ;  /* 0xfffffffc00f08947 */ /* 0x002fea000383ffff */
[----:B------:R-:W-:Y:S05]  /*5800*/  BRA `(.L_x_102) ;  /* 0xffffffe800747947 */ /* 0x000fea000383ffff */
.L_x_77:
[----:B------:R-:W-:Y:S01]  /*5810*/  BSSY B0, `(.L_x_103) ;  /* 0x0000006000007945 */ /* 0x000fe20003800000 */
[----:B------:R-:W-:-:S07]  /*5820*/  IMAD.MOV.U32 R15, RZ, RZ, -0x1 ;  /* 0xffffffffff0f7424 */ /* 0x000fce00078e00ff */
[----:B------:R-:W-:Y:S05]  /*5830*/  WARPSYNC.COLLECTIVE R15, `(.L_x_104) ;  /* 0x000000000f0c7348 */ /* 0x000fea0003c00000 */
[----:B------:R-:W-:Y:S02]  /*5840*/  ELECT P6, UR62, PT ;  /* 0x00000000003e782f */ /* 0x000fe400038c0000 */
[----:B------:R-:W-:Y:S01]  /*5850*/  MOV R14, UR62 ;  /* 0x0000003e000e7c02 */ /* 0x000fe20008000f00 */
[----:B------:R-:W-:Y:S10]  /*5860*/  ENDCOLLECTIVE ;  /* 0x000000000000791b */ /* 0x000ff40003800000 */
.L_x_104:
[----:B------:R-:W-:Y:S05]  /*5870*/  BSYNC B0 ;  /* 0x0000000000007941 */ /* 0x000fea0003800000 */
.L_x_103:
[----:B------:R-:W-:Y:S05]  /*5880*/  BRA `(.L_x_105) ;  /* 0xfffffff000d47947 */ /* 0x000fea000383ffff */
.L_x_81:
[----:B0-----:R0:W1:Y:S02]  /*5890*/  SYNCS.PHASECHK.TRANS64.TRYWAIT P0, [R5+URZ], R2 ;  /* 0x00000002050075a7 */ /* 0x001064000800017f */
[----:B-1----:R-:W-:Y:S05]  /*58a0*/  @!P0 NANOSLEEP.SYNCS 0x989680 ;  /* 0x009896800000895d */ /* 0x002fea0003900000 */
[----:B------:R-:W1:Y:S02]  /*58b0*/  @!P0 SYNCS.PHASECHK.TRANS64 P0, [R5+URZ], R2 ;  /* 0x00000002050085a7 */ /* 0x000e64000800007f */
[----:B-1----:R-:W-:Y:S05]  /*58c0*/  @!P0 BRA `(.L_x_81) ;  /* 0xfffffffc00f08947 */ /* 0x002fea000383ffff */
[----:B------:R-:W-:Y:S05]  /*58d0*/  BRA `(.L_x_106) ;  /* 0xfffffff400147947 */ /* 0x000fea000383ffff */
.L_x_82:
[----:B0-----:R0:W1:Y:S02]  /*58e0*/  SYNCS.PHASECHK.TRANS64.TRYWAIT P0, [R9+URZ], R4 ;  /* 0x00000004090075a7 */ /* 0x001064000800017f */
[----:B-1----:R-:W-:Y:S05]  /*58f0*/  @!P0 NANOSLEEP.SYNCS 0x989680 ;  /* 0x009896800000895d */ /* 0x002fea0003900000 */
[----:B------:R-:W1:Y:S02]  /*5900*/  @!P0 SYNCS.PHASECHK.TRANS64 P0, [R9+URZ], R4 ;  /* 0x00000004090085a7 */ /* 0x000e64000800007f */
[----:B-1----:R-:W-:Y:S05]  /*5910*/  @!P0 BRA `(.L_x_82) ;  /* 0xfffffffc00f08947 */ /* 0x002fea000383ffff */
[----:B------:R-:W-:Y:S05]  /*5920*/  BRA `(.L_x_107) ;  /* 0xfffffff400247947 */ /* 0x000fea000383ffff */
.L_x_83:
[----:B0-----:R0:W1:Y:S02]  /*5930*/  SYNCS.PHASECHK.TRANS64.TRYWAIT P0, [R8+URZ], R5 ;  /* 0x00000005080075a7 */ /* 0x001064000800017f */
[----:B-1----:R-:W-:Y:S05]  /*5940*/  @!P0 NANOSLEEP.SYNCS 0x989680 ;  /* 0x009896800000895d */ /* 0x002fea0003900000 */
[----:B------:R-:W1:Y:S02]  /*5950*/  @!P0 SYNCS.PHASECHK.TRANS64 P0, [R8+URZ], R5 ;  /* 0x00000005080085a7 */ /* 0x000e64000800007f */
[----:B-1----:R-:W-:Y:S05]  /*5960*/  @!P0 BRA `(.L_x_83) ;  /* 0xfffffffc00f08947 */ /* 0x002fea000383ffff */
[----:B------:R-:W-:Y:S05]  /*5970*/  BRA `(.L_x_108) ;  /* 0xfffffff400347947 */ /* 0x000fea000383ffff */
.L_x_84:
[----:B0-----:R0:W1:Y:S02]  /*5980*/  SYNCS.PHASECHK.TRANS64.TRYWAIT P0, [R9+URZ], R4 ;  /* 0x00000004090075a7 */ /* 0x001064000800017f */
[----:B-1----:R-:W-:Y:S05]  /*5990*/  @!P0 NANOSLEEP.SYNCS 0x989680 ;  /* 0x009896800000895d */ /* 0x002fea0003900000 */
[----:B------:R-:W1:Y:S02]  /*59a0*/  @!P0 SYNCS.PHASECHK.TRANS64 P0, [R9+URZ], R4 ;  /* 0x00000004090085a7 */ /* 0x000e64000800007f */
[----:B-1----:R-:W-:Y:S05]  /*59b0*/  @!P0 BRA `(.L_x_84) ;  /* 0xfffffffc00f08947 */ /* 0x002fea000383ffff */
[----:B------:R-:W-:Y:S05]  /*59c0*/  BRA `(.L_x_109) ;  /* 0xfffffff400447947 */ /* 0x000fea000383ffff */
.L_x_85:
[----:B0-----:R0:W1:Y:S02]  /*59d0*/  SYNCS.PHASECHK.TRANS64.TRYWAIT P0, [R8+URZ], R5 ;  /* 0x00000005080075a7 */ /* 0x001064000800017f */
[----:B-1----:R-:W-:Y:S05]  /*59e0*/  @!P0 NANOSLEEP.SYNCS 0x989680 ;  /* 0x009896800000895d */ /* 0x002fea0003900000 */
[----:B------:R-:W1:Y:S02]  /*59f0*/  @!P0 SYNCS.PHASECHK.TRANS64 P0, [R8+URZ], R5 ;  /* 0x00000005080085a7 */ /* 0x000e64000800007f */
[----:B-1----:R-:W-:Y:S05]  /*5a00*/  @!P0 BRA `(.L_x_85) ;  /* 0xfffffffc00f08947 */ /* 0x002fea000383ffff */
[----:B------:R-:W-:Y:S05]  /*5a10*/  BRA `(.L_x_110) ;  /* 0xfffffff400547947 */ /* 0x000fea000383ffff */
.L_x_86:
[----:B0-----:R0:W1:Y:S02]  /*5a20*/  SYNCS.PHASECHK.TRANS64.TRYWAIT P0, [R9+URZ], R4 ;  /* 0x00000004090075a7 */ /* 0x001064000800017f */
[----:B-1----:R-:W-:Y:S05]  /*5a30*/  @!P0 NANOSLEEP.SYNCS 0x989680 ;  /* 0x009896800000895d */ /* 0x002fea0003900000 */
[----:B------:R-:W1:Y:S02]  /*5a40*/  @!P0 SYNCS.PHASECHK.TRANS64 P0, [R9+URZ], R4 ;  /* 0x00000004090085a7 */ /* 0x000e64000800007f */
[----:B-1----:R-:W-:Y:S05]  /*5a50*/  @!P0 BRA `(.L_x_86) ;  /* 0xfffffffc00f08947 */ /* 0x002fea000383ffff */
[----:B------:R-:W-:Y:S05]  /*5a60*/  BRA `(.L_x_111) ;  /* 0xfffffff400647947 */ /* 0x000fea000383ffff */
.L_x_87:
[----:B0-----:R0:W1:Y:S02]  /*5a70*/  SYNCS.PHASECHK.TRANS64.TRYWAIT P0, [R8+URZ], R5 ;  /* 0x00000005080075a7 */ /* 0x001064000800017f */
[----:B-1----:R-:W-:Y:S05]  /*5a80*/  @!P0 NANOSLEEP.SYNCS 0x989680 ;  /* 0x009896800000895d */ /* 0x002fea0003900000 */
[----:B------:R-:W1:Y:S02]  /*5a90*/  @!P0 SYNCS.PHASECHK.TRANS64 P0, [R8+URZ], R5 ;  /* 0x00000005080085a7 */ /* 0x000e64000800007f */
[----:B-1----:R-:W-:Y:S05]  /*5aa0*/  @!P0 BRA `(.L_x_87) ;  /* 0xfffffffc00f08947 */ /* 0x002fea000383ffff */
[----:B------:R-:W-:Y:S05]  /*5ab0*/  BRA `(.L_x_112) ;  /* 0xfffffff400747947 */ /* 0x000fea000383ffff */
.L_x_88:
[----:B0-----:R0:W1:Y:S02]  /*5ac0*/  SYNCS.PHASECHK.TRANS64.TRYWAIT P0, [R9+URZ], R4 ;  /* 0x00000004090075a7 */ /* 0x001064000800017f */
[----:B-1----:R-:W-:Y:S05]  /*5ad0*/  @!P0 NANOSLEEP.SYNCS 0x989680 ;  /* 0x009896800000895d */ /* 0x002fea0003900000 */
[----:B------:R-:W1:Y:S02]  /*5ae0*/  @!P0 SYNCS.PHASECHK.TRANS64 P0, [R9+URZ], R4 ;  /* 0x00000004090085a7 */ /* 0x000e64000800007f */
[----:B-1----:R-:W-:Y:S05]  /*5af0*/  @!P0 BRA `(.L_x_88) ;  /* 0xfffffffc00f08947 */ /* 0x002fea000383ffff */
[----:B------:R-:W-:Y:S05]  /*5b00*/  BRA `(.L_x_113) ;  /* 0xfffffff400847947 */ /* 0x000fea000383ffff */
.L_x_89:
[----:B0-----:R0:W1:Y:S02]  /*5b10*/  SYNCS.PHASECHK.TRANS64.TRYWAIT P0, [R8+URZ], R5 ;  /* 0x00000005080075a7 */ /* 0x001064000800017f */
[----:B-1----:R-:W-:Y:S05]  /*5b20*/  @!P0 NANOSLEEP.SYNCS 0x989680 ;  /* 0x009896800000895d */ /* 0x002fea0003900000 */
[----:B------:R-:W1:Y:S02]  /*5b30*/  @!P0 SYNCS.PHASECHK.TRANS64 P0, [R8+URZ], R5 ;  /* 0x00000005080085a7 */ /* 0x000e64000800007f */
[----:B-1----:R-:W-:Y:S05]  /*5b40*/  @!P0 BRA `(.L_x_89) ;  /* 0xfffffffc00f08947 */ /* 0x002fea000383ffff */
[----:B------:R-:W-:Y:S05]  /*5b50*/  BRA `(.L_x_114) ;  /* 0xfffffff400947947 */ /* 0x000fea000383ffff */
.L_x_90:
[----:B0-----:R0:W1:Y:S02]  /*5b60*/  SYNCS.PHASECHK.TRANS64.TRYWAIT P0, [R9+URZ], R4 ;  /* 0x00000004090075a7 */ /* 0x001064000800017f */
[----:B-1----:R-:W-:Y:S05]  /*5b70*/  @!P0 NANOSLEEP.SYNCS 0x989680 ;  /* 0x009896800000895d */ /* 0x002fea0003900000 */
[----:B------:R-:W1:Y:S02]  /*5b80*/  @!P0 SYNCS.PHASECHK.TRANS64 P0, [R9+URZ], R4 ;  /* 0x00000004090085a7 */ /* 0x000e64000800007f */
[----:B-1----:R-:W-:Y:S05]  /*5b90*/  @!P0 BRA `(.L_x_90) ;  /* 0xfffffffc00f08947 */ /* 0x002fea000383ffff */
[----:B------:R-:W-:Y:S05]  /*5ba0*/  BRA `(.L_x_115) ;  /* 0xfffffff400a47947 */ /* 0x000fea000383ffff */
.L_x_91:
[----:B0-----:R0:W1:Y:S02]  /*5bb0*/  SYNCS.PHASECHK.TRANS64.TRYWAIT P0, [R8+URZ], R5 ;  /* 0x00000005080075a7 */ /* 0x001064000800017f */
[----:B-1----:R-:W-:Y:S05]  /*5bc0*/  @!P0 NANOSLEEP.SYNCS 0x989680 ;  /* 0x009896800000895d */ /* 0x002fea0003900000 */
[----:B------:R-:W1:Y:S02]  /*5bd0*/  @!P0 SYNCS.PHASECHK.TRANS64 P0, [R8+URZ], R5 ;  /* 0x00000005080085a7 */ /* 0x000e64000800007f */
[----:B-1----:R-:W-:Y:S05]  /*5be0*/  @!P0 BRA `(.L_x_91) ;  /* 0xfffffffc00f08947 */ /* 0x002fea000383ffff */
[----:B------:R-:W-:Y:S05]  /*5bf0*/  BRA `(.L_x_116) ;  /* 0xfffffff400b47947 */ /* 0x000fea000383ffff */
.L_x_92:
[----:B0-----:R0:W1:Y:S02]  /*5c00*/  SYNCS.PHASECHK.TRANS64.TRYWAIT P0, [R9+URZ], R4 ;  /* 0x00000004090075a7 */ /* 0x001064000800017f */
[----:B-1----:R-:W-:Y:S05]  /*5c10*/  @!P0 NANOSLEEP.SYNCS 0x989680 ;  /* 0x009896800000895d */ /* 0x002fea0003900000 */
[----:B------:R-:W1:Y:S02]  /*5c20*/  @!P0 SYNCS.PHASECHK.TRANS64 P0, [R9+URZ], R4 ;  /* 0x00000004090085a7 */ /* 0x000e64000800007f */
[----:B-1----:R-:W-:Y:S05]  /*5c30*/  @!P0 BRA `(.L_x_92) ;  /* 0xfffffffc00f08947 */ /* 0x002fea000383ffff */
[----:B------:R-:W-:Y:S05]  /*5c40*/  BRA `(.L_x_117) ;  /* 0xfffffff400c47947 */ /* 0x000fea000383ffff */
.L_x_93:
[----:B0-----:R0:W1:Y:S02]  /*5c50*/  SYNCS.PHASECHK.TRANS64.TRYWAIT P0, [R8+URZ], R5 ;  /* 0x00000005080075a7 */ /* 0x001064000800017f */
[----:B-1----:R-:W-:Y:S05]  /*5c60*/  @!P0 NANOSLEEP.SYNCS 0x989680 ;  /* 0x009896800000895d */ /* 0x002fea0003900000 */
[----:B------:R-:W1:Y:S02]  /*5c70*/  @!P0 SYNCS.PHASECHK.TRANS64 P0, [R8+URZ], R5 ;  /* 0x00000005080085a7 */ /* 0x000e64000800007f */
[----:B-1----:R-:W-:Y:S05]  /*5c80*/  @!P0 BRA `(.L_x_93) ;  /* 0xfffffffc00f08947 */ /* 0x002fea000383ffff */
[----:B------:R-:W-:Y:S05]  /*5c90*/  BRA `(.L_x_118) ;  /* 0xfffffff400d47947 */ /* 0x000fea000383ffff */
.L_x_94:
[----:B0-----:R0:W1:Y:S02]  /*5ca0*/  SYNCS.PHASECHK.TRANS64.TRYWAIT P0, [R9+URZ], R4 ;  /* 0x00000004090075a7 */ /* 0x001064000800017f */
[----:B-1----:R-:W-:Y:S05]  /*5cb0*/  @!P0 NANOSLEEP.SYNCS 0x989680 ;  /* 0x009896800000895d */ /* 0x002fea0003900000 */
[----:B------:R-:W1:Y:S02]  /*5cc0*/  @!P0 SYNCS.PHASECHK.TRANS64 P0, [R9+URZ], R4 ;  /* 0x00000004090085a7 */ /* 0x000e64000800007f */
[----:B-1----:R-:W-:Y:S05]  /*5cd0*/  @!P0 BRA `(.L_x_94) ;  /* 0xfffffffc00f08947 */ /* 0x002fea000383ffff */
[----:B------:R-:W-:Y:S05]  /*5ce0*/  BRA `(.L_x_119) ;  /* 0xfffffff400e47947 */ /* 0x000fea000383ffff */
.L_x_95:
[----:B0-----:R0:W1:Y:S02]  /*5cf0*/  SYNCS.PHASECHK.TRANS64.TRYWAIT P0, [R8+URZ], R5 ;  /* 0x00000005080075a7 */ /* 0x001064000800017f */
[----:B-1----:R-:W-:Y:S05]  /*5d00*/  @!P0 NANOSLEEP.SYNCS 0x989680 ;  /* 0x009896800000895d */ /* 0x002fea0003900000 */
[----:B------:R-:W1:Y:S02]  /*5d10*/  @!P0 SYNCS.PHASECHK.TRANS64 P0, [R8+URZ], R5 ;  /* 0x00000005080085a7 */ /* 0x000e64000800007f */
[----:B-1----:R-:W-:Y:S05]  /*5d20*/  @!P0 BRA `(.L_x_95) ;  /* 0xfffffffc00f08947 */ /* 0x002fea000383ffff */
[----:B------:R-:W-:Y:S05]  /*5d30*/  BRA `(.L_x_120) ;  /* 0xfffffff400f47947 */ /* 0x000fea000383ffff */
.L_x_96:
[----:B0-----:R0:W1:Y:S02]  /*5d40*/  SYNCS.PHASECHK.TRANS64.TRYWAIT P0, [R9+URZ], R4 ;  /* 0x00000004090075a7 */ /* 0x001064000800017f */
[----:B-1----:R-:W-:Y:S05]  /*5d50*/  @!P0 NANOSLEEP.SYNCS 0x989680 ;  /* 0x009896800000895d */ /* 0x002fea0003900000 */
[----:B------:R-:W1:Y:S02]  /*5d60*/  @!P0 SYNCS.PHASECHK.TRANS64 P0, [R9+URZ], R4 ;  /* 0x00000004090085a7 */ /* 0x000e64000800007f */
[----:B-1----:R-:W-:Y:S05]  /*5d70*/  @!P0 BRA `(.L_x_96) ;  /* 0xfffffffc00f08947 */ /* 0x002fea000383ffff */
[----:B------:R-:W-:Y:S05]  /*5d80*/  BRA `(.L_x_121) ;  /* 0xfffffff800047947 */ /* 0x000fea000383ffff */
.L_x_97:
[----:B0-----:R0:W1:Y:S02]  /*5d90*/  SYNCS.PHASECHK.TRANS64.TRYWAIT P0, [R6+URZ], R5 ;  /* 0x00000005060075a7 */ /* 0x001064000800017f */
[----:B-1----:R-:W-:Y:S05]  /*5da0*/  @!P0 NANOSLEEP.SYNCS 0x989680 ;  /* 0x009896800000895d */ /* 0x002fea0003900000 */
[----:B------:R-:W1:Y:S02]  /*5db0*/  @!P0 SYNCS.PHASECHK.TRANS64 P0, [R6+URZ], R5 ;  /* 0x00000005060085a7 */ /* 0x000e64000800007f */
[----:B-1----:R-:W-:Y:S05]  /*5dc0*/  @!P0 BRA `(.L_x_97) ;  /* 0xfffffffc00f08947 */ /* 0x002fea000383ffff */
[----:B------:R-:W-:Y:S05]  /*5dd0*/  BRA `(.L_x_122) ;  /* 0xfffffff8000c7947 */ /* 0x000fea000383ffff */
.L_x_123:
[----:B------:R-:W-:-:S00]  /*5de0*/  BRA `(.L_x_123) ;  /* 0xfffffffc00fc7947 */ /* 0x000fc0000383ffff */
[----:B------:R-:W-:-:S00]  /*5df0*/  NOP ;  /* 0x0000000000007918 */ /* 0x000fc00000000000 */
        /* <DEDUP_REMOVED lines=8> */
.L_x_124:


//--------------------- .nv.global.init           --------------------------
	.section	.nv.global.init,"aw",@progbits
.nv.global.init:
	.type		$str$22,@object
	.size		$str$22,($str$23 - $str$22)
$str$22:
        /*0000*/ 	.byte	0x6b, 0x5f, 0x74, 0x69, 0x6c, 0x65, 0x5f, 0x63, 0x6f, 0x75, 0x6e, 0x74, 0x20, 0x3e, 0x3d, 0x20
        /*0010*/ 	.byte	0x31, 0x00
	.type		$str$23,@object
	.size		$str$23,(__unnamed_1 - $str$23)
$str$23:
        /*0012*/ 	.byte	0x2f, 0x74, 0x6d, 0x70, 0x2f, 0x63, 0x75, 0x74, 0x6c, 0x61, 0x73, 0x73, 0x5f, 0x73, 0x77, 0x65
        /*0022*/ 	.byte	0x65, 0x70, 0x5f, 0x73, 0x72, 0x63, 0x2f, 0x69, 0x6e, 0x63, 0x6c, 0x75, 0x64, 0x65, 0x2f, 0x63
        /*0032*/ 	.byte	0x75, 0x74, 0x6c, 0x61, 0x73, 0x73, 0x2f, 0x67, 0x65, 0x6d, 0x6d, 0x2f, 0x63, 0x6f, 0x6c, 0x6c
        /*0042*/ 	.byte	0x65, 0x63, 0x74, 0x69, 0x76, 0x65, 0x2f, 0x73, 0x6d, 0x39, 0x30, 0x5f, 0x6d, 0x6d, 0x61, 0x5f
        /*0052*/ 	.byte	0x74, 0x6d, 0x61, 0x5f, 0x67, 0x6d, 0x6d, 0x61, 0x5f, 0x73, 0x73, 0x5f, 0x77, 0x61, 0x72, 0x70
        /*0062*/ 	.byte	0x73, 0x70, 0x65, 0x63, 0x69, 0x61, 0x6c, 0x69, 0x7a, 0x65, 0x64, 0x2e, 0x68, 0x70, 0x70, 0x00
	.type		__unnamed_1,@object
	.size		__unnamed_1,(.L_0 - __unnamed_1)
__unnamed_1:
        /*0072*/ 	.byte	0x76, 0x6f, 0x69, 0x64, 0x20, 0x63, 0x75, 0x74, 0x6c, 0x61, 0x73, 0x73, 0x3a, 0x3a, 0x67, 0x65
        /* <DEDUP_REMOVED lines=180> */
        /*0bc2*/ 	.byte	0x3a, 0x69, 0x64, 0x65, 0x6e, 0x74, 0x69, 0x74, 0x79, 0x5d, 0x00
.L_0:


//--------------------- .nv.shared._ZN7cutlass13device_kernelINS_4gemm6kernel13GemmUniversalIN4cute5tupleIJiiiiEEENS1_10collective13CollectiveMmaINS1_34MainloopSm90TmaGmmaWarpSpecializedILi18ENS5_IJNS4_1CILi2EEENSA_ILi1EEESC_EEENS1_35KernelTmaWarpSpecializedCooperativeEEENS5_IJNSA_ILi384EEENSA_ILi8EEENSA_ILi16EEEEEENS_10bfloat16_tENS5_IJlSC_lEEESK_SL_NS4_8TiledMMAINS4_8MMA_AtomIJNS4_4SM904GMMA26MMA_64x8x16_F32BF16BF16_SSILNSP_5MajorE0ELSR_0ELNSP_7ScaleInE1ELSS_1EEEEEENS4_6LayoutISD_NS5_IJSC_NSA_ILi0EEESW_EEEEENS5_IJNS4_10UnderscoreESZ_SZ_EEEEENS4_13SM90_TMA_LOADENS4_14ComposedLayoutINS4_7SwizzleILi1ELi4ELi3EEENS4_18smem_ptr_flag_bitsILi16EEENSV_INS5_IJSH_SI_EEENS5_IJSI_SC_EEEEEEEvNS4_8identityENS4_23SM90_TMA_LOAD_MULTICASTES1B_vS1C_EENS_8epilogue10collective6detail29Sm90TmaWarpSpecializedAdapterINS1G_15DefaultEpilogueISK_SL_SL_NS1F_6thread17LinearCombinationISK_Li1EffLNS1K_9ScaleType4KindE0ELNS_15FloatRoundStyleE2ESK_EENS1_15EpilogueDefaultEEEEEvvEEEEvNT_6ParamsE --------------------------
	.section	.nv.shared._ZN7cutlass13device_kernelINS_4gemm6kernel13GemmUniversalIN4cute5tupleIJiiiiEEENS1_10collective13CollectiveMmaINS1_34MainloopSm90TmaGmmaWarpSpecializedILi18ENS5_IJNS4_1CILi2EEENSA_ILi1EEESC_EEENS1_35KernelTmaWarpSpecializedCooperativeEEENS5_IJNSA_ILi384EEENSA_ILi8EEENSA_ILi16EEEEEENS_10bfloat16_tENS5_IJlSC_lEEESK_SL_NS4_8TiledMMAINS4_8MMA_AtomIJNS4_4SM904GMMA26MMA_64x8x16_F32BF16BF16_SSILNSP_5MajorE0ELSR_0ELNSP_7ScaleInE1ELSS_1EEEEEENS4_6LayoutISD_NS5_IJSC_NSA_ILi0EEESW_EEEEENS5_IJNS4_10UnderscoreESZ_SZ_EEEEENS4_13SM90_TMA_LOADENS4_14ComposedLayoutINS4_7SwizzleILi1ELi4ELi3EEENS4_18smem_ptr_flag_bitsILi16EEENSV_INS5_IJSH_SI_EEENS5_IJSI_SC_EEEEEEEvNS4_8identityENS4_23SM90_TMA_LOAD_MULTICASTES1B_vS1C_EENS_8epilogue10collective6detail29Sm90TmaWarpSpecializedAdapterINS1G_15DefaultEpilogueISK_SL_SL_NS1F_6thread17LinearCombinationISK_Li1EffLNS1K_9ScaleType4KindE0ELNS_15FloatRoundStyleE2ESK_EENS1_15EpilogueDefaultEEEEEvvEEEEvNT_6ParamsE,"aw",@nobits
	.sectionflags	@""
	.align	16
	.zero		1024


//--------------------- .nv.shared.reserved.0     --------------------------
	.section	.nv.shared.reserved.0,"aw",@nobits
	.weak		__nv_reservedSMEM_offset_0_alias
	.size		__nv_reservedSMEM_offset_0_alias, 0, 0
	.other		__nv_reservedSMEM_offset_0_alias,@"STO_CUDA_RESERVED_SHARED STV_DEFAULT"
__nv_reservedSMEM_offset_0_alias:
	.zero		0


//--------------------- .nv.global                --------------------------
	.section	.nv.global,"aw",@nobits
.nv.global:
	.type		_ZN39_INTERNAL_74f5c1a6_4_k_cu_9dd19854_66964cute1_E,@object
	.size		_ZN39_INTERNAL_74f5c1a6_4_k_cu_9dd19854_66964cute1_E,(_ZN39_INTERNAL_74f5c1a6_4_k_cu_9dd19854_66964cuda3std3__45__cpo6cbeginE - _ZN39_INTERNAL_74f5c1a6_4_k_cu_9dd19854_66964cute1_E)
_ZN39_INTERNAL_74f5c1a6_4_k_cu_9dd19854_66964cute1_E:
	.zero		1
	.type		_ZN39_INTERNAL_74f5c1a6_4_k_cu_9dd19854_66964cuda3std3__45__cpo6cbeginE,@object
	.size		_ZN39_INTERNAL_74f5c1a6_4_k_cu_9dd19854_66964cuda3std3__45__cpo6cbeginE,(_ZN39_INTERNAL_74f5c1a6_4_k_cu_9dd19854_66964cuda3std3__48in_placeE - _ZN39_INTERNAL_74f5c1a6_4_k_cu_9dd19854_66964cuda3std3__45__cpo6cbeginE)
_ZN39_INTERNAL_74f5c1a6_4_k_cu_9dd19854_66964cuda3std3__45__cpo6cbeginE:
	.zero		1
	.type		_ZN39_INTERNAL_74f5c1a6_4_k_cu_9dd19854_66964cuda3std3__48in_placeE,@object
	.size		_ZN39_INTERNAL_74f5c1a6_4_k_cu_9dd19854_66964cuda3std3__48in_placeE,(_ZN39_INTERNAL_74f5c1a6_4_k_cu_9dd19854_66964cuda3std6ranges3__45__cpo9iter_moveE - _ZN39_INTERNAL_74f5c1a6_4_k_cu_9dd19854_66964cuda3std3__48in_placeE)
_ZN39_INTERNAL_74f5c1a6_4_k_cu_9dd19854_66964cuda3std3__48in_placeE:
	.zero		1
	.type		_ZN39_INTERNAL_74f5c1a6_4_k_cu_9dd19854_66964cuda3std6ranges3__45__cpo9iter_moveE,@object
	.size		_ZN39_INTERNAL_74f5c1a6_4_k_cu_9dd19854_66964cuda3std6ranges3__45__cpo9iter_moveE,(_ZN39_INTERNAL_74f5c1a6_4_k_cu_9dd19854_66964cuda3std3__45__cpo5beginE - _ZN39_INTERNAL_74f5c1a6_4_k_cu_9dd19854_66964cuda3std6ranges3__45__cpo9iter_moveE)
_ZN39_INTERNAL_74f5c1a6_4_k_cu_9dd19854_66964cuda3std6ranges3__45__cpo9iter_moveE:
	.zero		1
	.type		_ZN39_INTERNAL_74f5c1a6_4_k_cu_9dd19854_66964cuda3std3__45__cpo5beginE,@object
	.size		_ZN39_INTERNAL_74f5c1a6_4_k_cu_9dd19854_66964cuda3std3__45__cpo5beginE,(_ZN39_INTERNAL_74f5c1a6_4_k_cu_9dd19854_66964cuda3std3__441_GLOBAL__N__74f5c1a6_4_k_cu_9dd19854_66966ignoreE - _ZN39_INTERNAL_74f5c1a6_4_k_cu_9dd19854_66964cuda3std3__45__cpo5beginE)
_ZN39_INTERNAL_74f5c1a6_4_k_cu_9dd19854_66964cuda3std3__45__cpo5beginE:
	.zero		1
	.type		_ZN39_INTERNAL_74f5c1a6_4_k_cu_9dd19854_66964cuda3std3__441_GLOBAL__N__74f5c1a6_4_k_cu_9dd19854_66966ignoreE,@object
	.size		_ZN39_INTERNAL_74f5c1a6_4_k_cu_9dd19854_66964cuda3std3__441_GLOBAL__N__74f5c1a6_4_k_cu_9dd19854_66966ignoreE,(_ZN39_INTERNAL_74f5c1a6_4_k_cu_9dd19854_66964cute7productE - _ZN39_INTERNAL_74f5c1a6_4_k_cu_9dd19854_66964cuda3std3__441_GLOBAL__N__74f5c1a6_4_k_cu_9dd19854_66966ignoreE)
_ZN39_INTERNAL_74f5c1a6_4_k_cu_9dd19854_66964cuda3std3__441_GLOBAL__N__74f5c1a6_4_k_cu_9dd19854_66966ignoreE:
	.zero		1
	.type		_ZN39_INTERNAL_74f5c1a6_4_k_cu_9dd19854_66964cute7productE,@object
	.size		_ZN39_INTERNAL_74f5c1a6_4_k_cu_9dd19854_66964cute7productE,(_ZN39_INTERNAL_74f5c1a6_4_k_cu_9dd19854_66964cuda3std3__45__cpo3endE - _ZN39_INTERNAL_74f5c1a6_4_k_cu_9dd19854_66964cute7productE)
_ZN39_INTERNAL_74f5c1a6_4_k_cu_9dd19854_66964cute7productE:
	.zero		1
	.type		_ZN39_INTERNAL_74f5c1a6_4_k_cu_9dd19854_66964cuda3std3__45__cpo3endE,@object
	.size		_ZN39_INTERNAL_74f5c1a6_4_k_cu_9dd19854_66964cuda3std3__45__cpo3endE,(_ZN39_INTERNAL_74f5c1a6_4_k_cu_9dd19854_66964cuda3std3__419piecewise_constructE - _ZN39_INTERNAL_74f5c1a6_4_k_cu_9dd19854_66964cuda3std3__45__cpo3endE)
_ZN39_INTERNAL_74f5c1a6_4_k_cu_9dd19854_66964cuda3std3__45__cpo3endE:
	.zero		1
	.type		_ZN39_INTERNAL_74f5c1a6_4_k_cu_9dd19854_66964cuda3std3__419piecewise_constructE,@object
	.size		_ZN39_INTERNAL_74f5c1a6_4_k_cu_9dd19854_66964cuda3std3__419piecewise_constructE,(_ZN39_INTERNAL_74f5c1a6_4_k_cu_9dd19854_66964cuda3std3__45__cpo4cendE - _ZN39_INTERNAL_74f5c1a6_4_k_cu_9dd19854_66964cuda3std3__419piecewise_constructE)
_ZN39_INTERNAL_74f5c1a6_4_k_cu_9dd19854_66964cuda3std3__419piecewise_constructE:
	.zero		1
	.type		_ZN39_INTERNAL_74f5c1a6_4_k_cu_9dd19854_66964cuda3std3__45__cpo4cendE,@object
	.size		_ZN39_INTERNAL_74f5c1a6_4_k_cu_9dd19854_66964cuda3std3__45__cpo4cendE,(_ZN39_INTERNAL_74f5c1a6_4_k_cu_9dd19854_66964cuda3std6ranges3__45__cpo4swapE - _ZN39_INTERNAL_74f5c1a6_4_k_cu_9dd19854_66964cuda3std3__45__cpo4cendE)
_ZN39_INTERNAL_74f5c1a6_4_k_cu_9dd19854_66964cuda3std3__45__cpo4cendE:
	.zero		1
	.type		_ZN39_INTERNAL_74f5c1a6_4_k_cu_9dd19854_66964cuda3std6ranges3__45__cpo4swapE,@object
	.size		_ZN39_INTERNAL_74f5c1a6_4_k_cu_9dd19854_66964cuda3std6ranges3__45__cpo4swapE,(.L_8 - _ZN39_INTERNAL_74f5c1a6_4_k_cu_9dd19854_66964cuda3std6ranges3__45__cpo4swapE)
_ZN39_INTERNAL_74f5c1a6_4_k_cu_9dd19854_66964cuda3std6ranges3__45__cpo4swapE:
	.zero		1
.L_8:


//--------------------- .nv.constant0._ZN7cutlass13device_kernelINS_4gemm6kernel13GemmUniversalIN4cute5tupleIJiiiiEEENS1_10collective13CollectiveMmaINS1_34MainloopSm90TmaGmmaWarpSpecializedILi18ENS5_IJNS4_1CILi2EEENSA_ILi1EEESC_EEENS1_35KernelTmaWarpSpecializedCooperativeEEENS5_IJNSA_ILi384EEENSA_ILi8EEENSA_ILi16EEEEEENS_10bfloat16_tENS5_IJlSC_lEEESK_SL_NS4_8TiledMMAINS4_8MMA_AtomIJNS4_4SM904GMMA26MMA_64x8x16_F32BF16BF16_SSILNSP_5MajorE0ELSR_0ELNSP_7ScaleInE1ELSS_1EEEEEENS4_6LayoutISD_NS5_IJSC_NSA_ILi0EEESW_EEEEENS5_IJNS4_10UnderscoreESZ_SZ_EEEEENS4_13SM90_TMA_LOADENS4_14ComposedLayoutINS4_7SwizzleILi1ELi4ELi3EEENS4_18smem_ptr_flag_bitsILi16EEENSV_INS5_IJSH_SI_EEENS5_IJSI_SC_EEEEEEEvNS4_8identityENS4_23SM90_TMA_LOAD_MULTICASTES1B_vS1C_EENS_8epilogue10collective6detail29Sm90TmaWarpSpecializedAdapterINS1G_15DefaultEpilogueISK_SL_SL_NS1F_6thread17LinearCombinationISK_Li1EffLNS1K_9ScaleType4KindE0ELNS_15FloatRoundStyleE2ESK_EENS1_15EpilogueDefaultEEEEEvvEEEEvNT_6ParamsE --------------------------
	.section	.nv.constant0._ZN7cutlass13device_kernelINS_4gemm6kernel13GemmUniversalIN4cute5tupleIJiiiiEEENS1_10collective13CollectiveMmaINS1_34MainloopSm90TmaGmmaWarpSpecializedILi18ENS5_IJNS4_1CILi2EEENSA_ILi1EEESC_EEENS1_35KernelTmaWarpSpecializedCooperativeEEENS5_IJNSA_ILi384EEENSA_ILi8EEENSA_ILi16EEEEEENS_10bfloat16_tENS5_IJlSC_lEEESK_SL_NS4_8TiledMMAINS4_8MMA_AtomIJNS4_4SM904GMMA26MMA_64x8x16_F32BF16BF16_SSILNSP_5MajorE0ELSR_0ELNSP_7ScaleInE1ELSS_1EEEEEENS4_6LayoutISD_NS5_IJSC_NSA_ILi0EEESW_EEEEENS5_IJNS4_10UnderscoreESZ_SZ_EEEEENS4_13SM90_TMA_LOADENS4_14ComposedLayoutINS4_7SwizzleILi1ELi4ELi3EEENS4_18smem_ptr_flag_bitsILi16EEENSV_INS5_IJSH_SI_EEENS5_IJSI_SC_EEEEEEEvNS4_8identityENS4_23SM90_TMA_LOAD_MULTICASTES1B_vS1C_EENS_8epilogue10collective6detail29Sm90TmaWarpSpecializedAdapterINS1G_15DefaultEpilogueISK_SL_SL_NS1F_6thread17LinearCombinationISK_Li1EffLNS1K_9ScaleType4KindE0ELNS_15FloatRoundStyleE2ESK_EENS1_15EpilogueDefaultEEEEEvvEEEEvNT_6ParamsE,"a",@progbits
	.sectionflags	@""
	.align	4
.nv.constant0._ZN7cutlass13device_kernelINS_4gemm6kernel13GemmUniversalIN4cute5tupleIJiiiiEEENS1_10collective13CollectiveMmaINS1_34MainloopSm90TmaGmmaWarpSpecializedILi18ENS5_IJNS4_1CILi2EEENSA_ILi1EEESC_EEENS1_35KernelTmaWarpSpecializedCooperativeEEENS5_IJNSA_ILi384EEENSA_ILi8EEENSA_ILi16EEEEEENS_10bfloat16_tENS5_IJlSC_lEEESK_SL_NS4_8TiledMMAINS4_8MMA_AtomIJNS4_4SM904GMMA26MMA_64x8x16_F32BF16BF16_SSILNSP_5MajorE0ELSR_0ELNSP_7ScaleInE1ELSS_1EEEEEENS4_6LayoutISD_NS5_IJSC_NSA_ILi0EEESW_EEEEENS5_IJNS4_10UnderscoreESZ_SZ_EEEEENS4_13SM90_TMA_LOADENS4_14ComposedLayoutINS4_7SwizzleILi1ELi4ELi3EEENS4_18smem_ptr_flag_bitsILi16EEENSV_INS5_IJSH_SI_EEENS5_IJSI_SC_EEEEEEEvNS4_8identityENS4_23SM90_TMA_LOAD_MULTICASTES1B_vS1C_EENS_8epilogue10collective6detail29Sm90TmaWarpSpecializedAdapterINS1G_15DefaultEpilogueISK_SL_SL_NS1F_6thread17LinearCombinationISK_Li1EffLNS1K_9ScaleType4KindE0ELNS_15FloatRoundStyleE2ESK_EENS1_15EpilogueDefaultEEEEEvvEEEEvNT_6ParamsE:
	.zero		1664


//--------------------- SYMBOLS --------------------------

	.type		.nv.reservedSmem.offset0,@object
	.size		.nv.reservedSmem.offset0,0x4
	.type		__assertfail,@function
